// auto-generated by cutlass_sweep.epilogue — config: {"arch": "sm_90", "cluster_m": 2, "cluster_n": 1, "dtype": "fp16", "fusion": "bias", "tile_k": 64, "tile_m": 128, "tile_n": 256}
#include "cutlass/cutlass.h"
#include "cutlass/gemm/collective/collective_builder.hpp"
#include "cutlass/gemm/device/gemm_universal_adapter.h"
#include "cutlass/gemm/kernel/gemm_universal.hpp"
#include "cutlass/epilogue/collective/collective_builder.hpp"
#include "cutlass/epilogue/fusion/operations.hpp"
#include "cutlass/epilogue/thread/activation.h"

using Elem = cutlass::half_t;
using Acc  = float;
using TileShape    = cute::Shape<cute::_128, cute::_256, cute::_64>;
using ClusterShape = cute::Shape<cute::_2, cute::_1, cute::_1>;
using FusionOp     = cutlass::epilogue::fusion::LinCombPerRowBias<Elem, Acc>;

using CollectiveEpilogue = typename cutlass::epilogue::collective::CollectiveBuilder<
    cutlass::arch::Sm90, cutlass::arch::OpClassTensorOp,
    TileShape, ClusterShape,
    cutlass::epilogue::collective::EpilogueTileAuto,
    Acc, Acc,
    Elem, cutlass::layout::RowMajor, 128 / cutlass::sizeof_bits<Elem>::value,
    Elem, cutlass::layout::RowMajor, 128 / cutlass::sizeof_bits<Elem>::value,
    cutlass::epilogue::TmaWarpSpecializedCooperative,
    FusionOp
  >::CollectiveOp;

using CollectiveMainloop = typename cutlass::gemm::collective::CollectiveBuilder<
    cutlass::arch::Sm90, cutlass::arch::OpClassTensorOp,
    Elem, cutlass::layout::RowMajor, 128 / cutlass::sizeof_bits<Elem>::value,
    Elem, cutlass::layout::ColumnMajor, 128 / cutlass::sizeof_bits<Elem>::value,
    Acc,
    TileShape, ClusterShape,
    cutlass::gemm::collective::StageCountAutoCarveout<
        static_cast<int>(sizeof(typename CollectiveEpilogue::SharedStorage))>,
    cutlass::gemm::KernelTmaWarpSpecializedCooperative
  >::CollectiveOp;

using GemmKernel = cutlass::gemm::kernel::GemmUniversal<
    cute::Shape<int,int,int,int>, CollectiveMainloop, CollectiveEpilogue>;
using Gemm = cutlass::gemm::device::GemmUniversalAdapter<GemmKernel>;

auto* _anchor = &cutlass::device_kernel<GemmKernel>;


// ===== COMPILED SASS (sm_90a) =====

	.target	sm_90a

	.elftype	@"ET_EXEC"


//--------------------- .note.nv.tkinfo           --------------------------
	.section	.note.nv.tkinfo,"",@"SHT_NOTE"
	.sectionflags	@"SHF_NOTE_NV_TKINFO"
	.tkinfo
        /*0018*/ 	.word	0x00000002
        /*0030*/ 	.string	""
        /*0030*/ 	.string	"ptxas"
        /*0030*/ 	.string	"Cuda compilation tools, release 13.0, V13.0.88"
        /*0030*/ 	.string	"Build cuda_13.0.r13.0/compiler.36424714_0"
        /*0030*/ 	.string	"-arch sm_90a -m 64 "



//--------------------- .note.nv.cuinfo           --------------------------
	.section	.note.nv.cuinfo,"",@"SHT_NOTE"
	.sectionflags	@"SHF_NOTE_NV_CUINFO"
        /*0018*/ 	.short	0x0002
        /*001a*/ 	.short	0x005a
        /*001c*/ 	.short	0x0082
	.zero		2


//--------------------- .nv.info                  --------------------------
	.section	.nv.info,"",@"SHT_CUDA_INFO"
	.align	4


	//----- nvinfo : EIATTR_REGCOUNT
	.align		4
        /*0000*/ 	.byte	0x04, 0x2f
        /*0002*/ 	.short	(.L_18 - .L_17)
	.align		4
.L_17:
        /*0004*/ 	.word	index@(_ZN7cutlass13device_kernelINS_4gemm6kernel13GemmUniversalIN4cute5tupleIJiiiiEEENS1_10collective13CollectiveMmaINS1_34MainloopSm90TmaGmmaWarpSpecializedILi4ENS5_IJNS4_1CILi2EEENSA_ILi1EEESC_EEENS1_35KernelTmaWarpSpecializedCooperativeEEENS5_IJNSA_ILi128EEENSA_ILi256EEENSA_ILi64EEEEEENS_6half_tENS5_IJlSC_lEEESK_SL_NS4_8TiledMMAINS4_8MMA_AtomIJNS4_4SM904GMMA26MMA_64x256x16_F32F16F16_SSILNSP_5MajorE0ELSR_0ELNSP_7ScaleInE1ELSS_1EEEEEENS4_6LayoutISD_NS5_IJSC_NSA_ILi0EEESW_EEEEENS5_IJNS4_10UnderscoreESZ_SZ_EEEEENS4_13SM90_TMA_LOADENS4_14ComposedLayoutINS4_7SwizzleILi3ELi4ELi3EEENS4_18smem_ptr_flag_bitsILi16EEENSV_INS5_IJNSA_ILi8EEESI_EEENS5_IJSI_SC_EEEEEEEvNS4_8identityENS4_23SM90_TMA_LOAD_MULTICASTES1C_vS1D_EENS_8epilogue10collective18CollectiveEpilogueINS1G_22Sm90TmaWarpSpecializedILi4ELi2ELi16ELb1ELb0EEEJSJ_NS5_IJSG_NSA_ILi32EEEEEESK_SL_SK_SL_NS1G_6fusion15FusionCallbacksIS1K_NS1N_17LinCombPerRowBiasISK_fSK_SK_fLi8ELNS_15FloatRoundStyleE2EEESJ_S1M_JEEES12_NS13_INS14_ILi2ELi4ELi3EEES17_NSV_INS5_IJS18_S1L_EEENS5_IJS1L_SC_EEEEEEENS4_17SM75_U32x4_LDSM_NENS4_14SM90_TMA_STOREES1X_NS4_17SM90_U32x4_STSM_NENS4_9Copy_AtomIJS20_SK_EEEvEEEvvEEEEvNT_6ParamsE)
        /*0008*/ 	.word	0x000000a8


	//----- nvinfo : EIATTR_FRAME_SIZE
	.align		4
.L_18:
        /*000c*/ 	.byte	0x04, 0x11
        /*000e*/ 	.short	(.L_20 - .L_19)
	.align		4
.L_19:
        /*0010*/ 	.word	index@(_ZN7cutlass13device_kernelINS_4gemm6kernel13GemmUniversalIN4cute5tupleIJiiiiEEENS1_10collective13CollectiveMmaINS1_34MainloopSm90TmaGmmaWarpSpecializedILi4ENS5_IJNS4_1CILi2EEENSA_ILi1EEESC_EEENS1_35KernelTmaWarpSpecializedCooperativeEEENS5_IJNSA_ILi128EEENSA_ILi256EEENSA_ILi64EEEEEENS_6half_tENS5_IJlSC_lEEESK_SL_NS4_8TiledMMAINS4_8MMA_AtomIJNS4_4SM904GMMA26MMA_64x256x16_F32F16F16_SSILNSP_5MajorE0ELSR_0ELNSP_7ScaleInE1ELSS_1EEEEEENS4_6LayoutISD_NS5_IJSC_NSA_ILi0EEESW_EEEEENS5_IJNS4_10UnderscoreESZ_SZ_EEEEENS4_13SM90_TMA_LOADENS4_14ComposedLayoutINS4_7SwizzleILi3ELi4ELi3EEENS4_18smem_ptr_flag_bitsILi16EEENSV_INS5_IJNSA_ILi8EEESI_EEENS5_IJSI_SC_EEEEEEEvNS4_8identityENS4_23SM90_TMA_LOAD_MULTICASTES1C_vS1D_EENS_8epilogue10collective18CollectiveEpilogueINS1G_22Sm90TmaWarpSpecializedILi4ELi2ELi16ELb1ELb0EEEJSJ_NS5_IJSG_NSA_ILi32EEEEEESK_SL_SK_SL_NS1G_6fusion15FusionCallbacksIS1K_NS1N_17LinCombPerRowBiasISK_fSK_SK_fLi8ELNS_15FloatRoundStyleE2EEESJ_S1M_JEEES12_NS13_INS14_ILi2ELi4ELi3EEES17_NSV_INS5_IJS18_S1L_EEENS5_IJS1L_SC_EEEEEEENS4_17SM75_U32x4_LDSM_NENS4_14SM90_TMA_STOREES1X_NS4_17SM90_U32x4_STSM_NENS4_9Copy_AtomIJS20_SK_EEEvEEEvvEEEEvNT_6ParamsE)
        /*0014*/ 	.word	0x00000000


	//----- nvinfo : EIATTR_MIN_STACK_SIZE
	.align		4
.L_20:
        /*0018*/ 	.byte	0x04, 0x12
        /*001a*/ 	.short	(.L_22 - .L_21)
	.align		4
.L_21:
        /*001c*/ 	.word	index@(_ZN7cutlass13device_kernelINS_4gemm6kernel13GemmUniversalIN4cute5tupleIJiiiiEEENS1_10collective13CollectiveMmaINS1_34MainloopSm90TmaGmmaWarpSpecializedILi4ENS5_IJNS4_1CILi2EEENSA_ILi1EEESC_EEENS1_35KernelTmaWarpSpecializedCooperativeEEENS5_IJNSA_ILi128EEENSA_ILi256EEENSA_ILi64EEEEEENS_6half_tENS5_IJlSC_lEEESK_SL_NS4_8TiledMMAINS4_8MMA_AtomIJNS4_4SM904GMMA26MMA_64x256x16_F32F16F16_SSILNSP_5MajorE0ELSR_0ELNSP_7ScaleInE1ELSS_1EEEEEENS4_6LayoutISD_NS5_IJSC_NSA_ILi0EEESW_EEEEENS5_IJNS4_10UnderscoreESZ_SZ_EEEEENS4_13SM90_TMA_LOADENS4_14ComposedLayoutINS4_7SwizzleILi3ELi4ELi3EEENS4_18smem_ptr_flag_bitsILi16EEENSV_INS5_IJNSA_ILi8EEESI_EEENS5_IJSI_SC_EEEEEEEvNS4_8identityENS4_23SM90_TMA_LOAD_MULTICASTES1C_vS1D_EENS_8epilogue10collective18CollectiveEpilogueINS1G_22Sm90TmaWarpSpecializedILi4ELi2ELi16ELb1ELb0EEEJSJ_NS5_IJSG_NSA_ILi32EEEEEESK_SL_SK_SL_NS1G_6fusion15FusionCallbacksIS1K_NS1N_17LinCombPerRowBiasISK_fSK_SK_fLi8ELNS_15FloatRoundStyleE2EEESJ_S1M_JEEES12_NS13_INS14_ILi2ELi4ELi3EEES17_NSV_INS5_IJS18_S1L_EEENS5_IJS1L_SC_EEEEEEENS4_17SM75_U32x4_LDSM_NENS4_14SM90_TMA_STOREES1X_NS4_17SM90_U32x4_STSM_NENS4_9Copy_AtomIJS20_SK_EEEvEEEvvEEEEvNT_6ParamsE)
        /*0020*/ 	.word	0x00000000
.L_22:


//--------------------- .nv.compat                --------------------------
	.section	.nv.compat,"",@"SHT_CUDA_COMPAT_INFO"
	.align	4
        /*0000*/ 	.byte	0x02, 0x09, 0x01, 0x00, 0x02, 0x02, 0x04, 0x00, 0x02, 0x05, 0x05, 0x00, 0x03, 0x07, 0x01, 0x01
        /*0010*/ 	.byte	0x02, 0x03, 0x01, 0x00, 0x02, 0x06, 0x01, 0x00, 0x04, 0x0b, 0x08, 0x00, 0x00, 0x00, 0x00, 0x00
        /*0020*/ 	.byte	0x00, 0x00, 0x00, 0x00


//--------------------- .nv.info._ZN7cutlass13device_kernelINS_4gemm6kernel13GemmUniversalIN4cute5tupleIJiiiiEEENS1_10collective13CollectiveMmaINS1_34MainloopSm90TmaGmmaWarpSpecializedILi4ENS5_IJNS4_1CILi2EEENSA_ILi1EEESC_EEENS1_35KernelTmaWarpSpecializedCooperativeEEENS5_IJNSA_ILi128EEENSA_ILi256EEENSA_ILi64EEEEEENS_6half_tENS5_IJlSC_lEEESK_SL_NS4_8TiledMMAINS4_8MMA_AtomIJNS4_4SM904GMMA26MMA_64x256x16_F32F16F16_SSILNSP_5MajorE0ELSR_0ELNSP_7ScaleInE1ELSS_1EEEEEENS4_6LayoutISD_NS5_IJSC_NSA_ILi0EEESW_EEEEENS5_IJNS4_10UnderscoreESZ_SZ_EEEEENS4_13SM90_TMA_LOADENS4_14ComposedLayoutINS4_7SwizzleILi3ELi4ELi3EEENS4_18smem_ptr_flag_bitsILi16EEENSV_INS5_IJNSA_ILi8EEESI_EEENS5_IJSI_SC_EEEEEEEvNS4_8identityENS4_23SM90_TMA_LOAD_MULTICASTES1C_vS1D_EENS_8epilogue10collective18CollectiveEpilogueINS1G_22Sm90TmaWarpSpecializedILi4ELi2ELi16ELb1ELb0EEEJSJ_NS5_IJSG_NSA_ILi32EEEEEESK_SL_SK_SL_NS1G_6fusion15FusionCallbacksIS1K_NS1N_17LinCombPerRowBiasISK_fSK_SK_fLi8ELNS_15FloatRoundStyleE2EEESJ_S1M_JEEES12_NS13_INS14_ILi2ELi4ELi3EEES17_NSV_INS5_IJS18_S1L_EEENS5_IJS1L_SC_EEEEEEENS4_17SM75_U32x4_LDSM_NENS4_14SM90_TMA_STOREES1X_NS4_17SM90_U32x4_STSM_NENS4_9Copy_AtomIJS20_SK_EEEvEEEvvEEEEvNT_6ParamsE --------------------------
	.section	.nv.info._ZN7cutlass13device_kernelINS_4gemm6kernel13GemmUniversalIN4cute5tupleIJiiiiEEENS1_10collective13CollectiveMmaINS1_34MainloopSm90TmaGmmaWarpSpecializedILi4ENS5_IJNS4_1CILi2EEENSA_ILi1EEESC_EEENS1_35KernelTmaWarpSpecializedCooperativeEEENS5_IJNSA_ILi128EEENSA_ILi256EEENSA_ILi64EEEEEENS_6half_tENS5_IJlSC_lEEESK_SL_NS4_8TiledMMAINS4_8MMA_AtomIJNS4_4SM904GMMA26MMA_64x256x16_F32F16F16_SSILNSP_5MajorE0ELSR_0ELNSP_7ScaleInE1ELSS_1EEEEEENS4_6LayoutISD_NS5_IJSC_NSA_ILi0EEESW_EEEEENS5_IJNS4_10UnderscoreESZ_SZ_EEEEENS4_13SM90_TMA_LOADENS4_14ComposedLayoutINS4_7SwizzleILi3ELi4ELi3EEENS4_18smem_ptr_flag_bitsILi16EEENSV_INS5_IJNSA_ILi8EEESI_EEENS5_IJSI_SC_EEEEEEEvNS4_8identityENS4_23SM90_TMA_LOAD_MULTICASTES1C_vS1D_EENS_8epilogue10collective18CollectiveEpilogueINS1G_22Sm90TmaWarpSpecializedILi4ELi2ELi16ELb1ELb0EEEJSJ_NS5_IJSG_NSA_ILi32EEEEEESK_SL_SK_SL_NS1G_6fusion15FusionCallbacksIS1K_NS1N_17LinCombPerRowBiasISK_fSK_SK_fLi8ELNS_15FloatRoundStyleE2EEESJ_S1M_JEEES12_NS13_INS14_ILi2ELi4ELi3EEES17_NSV_INS5_IJS18_S1L_EEENS5_IJS1L_SC_EEEEEEENS4_17SM75_U32x4_LDSM_NENS4_14SM90_TMA_STOREES1X_NS4_17SM90_U32x4_STSM_NENS4_9Copy_AtomIJS20_SK_EEEvEEEvvEEEEvNT_6ParamsE,"",@"SHT_CUDA_INFO"
	.sectionflags	@""
	.align	4


	//----- nvinfo : EIATTR_CUDA_API_VERSION
	.align		4
        /*0000*/ 	.byte	0x04, 0x37
        /*0002*/ 	.short	(.L_24 - .L_23)
.L_23:
        /*0004*/ 	.word	0x00000082


	//----- nvinfo : EIATTR_KPARAM_INFO
	.align		4
.L_24:
        /*0008*/ 	.byte	0x04, 0x17
        /*000a*/ 	.short	(.L_26 - .L_25)
.L_25:
        /*000c*/ 	.word	0x00000000
        /*0010*/ 	.short	0x0000
        /*0012*/ 	.short	0x0070
        /*0014*/ 	.byte	0x00, 0xf0, 0x01, 0x1c


	//----- nvinfo : EIATTR_SPARSE_MMA_MASK
	.align		4
.L_26:
        /*0018*/ 	.byte	0x03, 0x50
        /*001a*/ 	.short	0x0000


	//----- nvinfo : EIATTR_MAXREG_COUNT
	.align		4
        /*001c*/ 	.byte	0x03, 0x1b
        /*001e*/ 	.short	0x00a8


	//----- nvinfo : EIATTR_NUM_BARRIERS
	.align		4
        /*0020*/ 	.byte	0x02, 0x4c
        /*0022*/ 	.byte	0x02
	.zero		1


	//----- nvinfo : EIATTR_EXTERNS
	.align		4
        /*0024*/ 	.byte	0x04, 0x0f
        /*0026*/ 	.short	(.L_28 - .L_27)


	//   ....[0]....
	.align		4
.L_27:
        /*0028*/ 	.word	index@(__assertfail)


	//----- nvinfo : EIATTR_MERCURY_ISA_VERSION
	.align		4
.L_28:
        /*002c*/ 	.byte	0x03, 0x5f
        /*002e*/ 	.short	0x0101


	//----- nvinfo : EIATTR_INT_WARP_WIDE_INSTR_OFFSETS
	.align		4
        /*0030*/ 	.byte	0x04, 0x31
        /*0032*/ 	.short	(.L_30 - .L_29)


	//   ....[0]....
.L_29:
        /*0034*/ 	.word	0x00000950


	//   ....[1]....
        /*0038*/ 	.word	0x00000960


	//   ....[2]....
        /*003c*/ 	.word	0x00000ae0


	//   ....[3]....
        /*0040*/ 	.word	0x000021d0


	//----- nvinfo : EIATTR_COOP_GROUP_MASK_REGIDS
	.align		4
.L_30:
        /*0044*/ 	.byte	0x04, 0x29
        /*0046*/ 	.short	(.L_32 - .L_31)


	//   ....[0]....
.L_31:
        /*0048*/ 	.word	0xffffffff


	//   ....[1]....
        /*004c*/ 	.word	0xffffffff


	//   ....[2]....
        /*0050*/ 	.word	0xffffffff


	//   ....[3]....
        /*0054*/ 	.word	0xffffffff


	//   ....[4]....
        /*0058*/ 	.word	0xffffffff


	//   ....[5]....
        /*005c*/ 	.word	0xffffffff


	//   ....[6]....
        /*0060*/ 	.word	0xffffffff


	//----- nvinfo : EIATTR_COOP_GROUP_INSTR_OFFSETS
	.align		4
.L_32:
        /*0064*/ 	.byte	0x04, 0x28
        /*0066*/ 	.short	(.L_34 - .L_33)


	//   ....[0]....
.L_33:
        /*0068*/ 	.word	0x00000070


	//   ....[1]....
        /*006c*/ 	.word	0x00000080


	//   ....[2]....
        /*0070*/ 	.word	0x00000430


	//   ....[3]....
        /*0074*/ 	.word	0x000005c0


	//   ....[4]....
        /*0078*/ 	.word	0x00000770


	//   ....[5]....
        /*007c*/ 	.word	0x00000c80


	//   ....[6]....
        /*0080*/ 	.word	0x00001770


	//----- nvinfo : EIATTR_REG_RECONFIG
	.align		4
.L_34:
        /*0084*/ 	.byte	0x01, 0x54
	.zero		2


	//----- nvinfo : EIATTR_SYSCALL_OFFSETS
	.align		4
        /*0088*/ 	.byte	0x04, 0x46
        /*008a*/ 	.short	(.L_36 - .L_35)


	//   ....[0]....
.L_35:
        /*008c*/ 	.word	0x00001930


	//   ....[1]....
        /*0090*/ 	.word	0x00002400


	//   ....[2]....
        /*0094*/ 	.word	0x000024f0


	//----- nvinfo : EIATTR_MBARRIER_INSTR_OFFSETS
	.align		4
.L_36:
        /*0098*/ 	.byte	0x04, 0x39
        /*009a*/ 	.short	(.L_38 - .L_37)


	//   ....[0]....
.L_37:
        /*009c*/ 	.word	0x00000530
        /*00a0*/ 	.word	0x000000ff
        /*00a4*/ 	.word	0x00000000
        /*00a8*/ 	.short	0x0100
        /*00aa*/ 	.byte	0x08
	.zero		1


	//   ....[1]....
        /*00ac*/ 	.word	0x00000540
        /*00b0*/ 	.word	0x000000ff
        /*00b4*/ 	.word	0x00000020
        /*00b8*/ 	.short	0x0100
        /*00ba*/ 	.byte	0x08
	.zero		1


	//   ....[2]....
        /*00bc*/ 	.word	0x00000550
        /*00c0*/ 	.word	0x000000ff
        /*00c4*/ 	.word	0x00000008
        /*00c8*/ 	.short	0x0100
        /*00ca*/ 	.byte	0x08
	.zero		1


	//   ....[3]....
        /*00cc*/ 	.word	0x00000560
        /*00d0*/ 	.word	0x000000ff
        /*00d4*/ 	.word	0x00000028
        /*00d8*/ 	.short	0x0100
        /*00da*/ 	.byte	0x08
	.zero		1


	//   ....[4]....
        /*00dc*/ 	.word	0x00000570
        /*00e0*/ 	.word	0x000000ff
        /*00e4*/ 	.word	0x00000010
        /*00e8*/ 	.short	0x0100
        /*00ea*/ 	.byte	0x08
	.zero		1


	//   ....[5]....
        /*00ec*/ 	.word	0x00000580
        /*00f0*/ 	.word	0x000000ff
        /*00f4*/ 	.word	0x00000030
        /*00f8*/ 	.short	0x0100
        /*00fa*/ 	.byte	0x08
	.zero		1


	//   ....[6]....
        /*00fc*/ 	.word	0x00000590
        /*0100*/ 	.word	0x000000ff
        /*0104*/ 	.word	0x00000018
        /*0108*/ 	.short	0x0100
        /*010a*/ 	.byte	0x08
	.zero		1


	//   ....[7]....
        /*010c*/ 	.word	0x000005a0
        /*0110*/ 	.word	0x000000ff
        /*0114*/ 	.word	0x00000038
        /*0118*/ 	.short	0x0100
        /*011a*/ 	.byte	0x08
	.zero		1


	//   ....[8]....
        /*011c*/ 	.word	0x000006d0
        /*0120*/ 	.word	0x000000ff
        /*0124*/ 	.word	0x00000040
        /*0128*/ 	.short	0x0100
        /*012a*/ 	.byte	0x08
	.zero		1


	//   ....[9]....
        /*012c*/ 	.word	0x000006e0
        /*0130*/ 	.word	0x000000ff
        /*0134*/ 	.word	0x00000060
        /*0138*/ 	.short	0x0100
        /*013a*/ 	.byte	0x08
	.zero		1


	//   ....[10]....
        /*013c*/ 	.word	0x000006f0
        /*0140*/ 	.word	0x000000ff
        /*0144*/ 	.word	0x00000048
        /*0148*/ 	.short	0x0100
        /*014a*/ 	.byte	0x08
	.zero		1


	//   ....[11]....
        /*014c*/ 	.word	0x00000700
        /*0150*/ 	.word	0x000000ff
        /*0154*/ 	.word	0x00000068
        /*0158*/ 	.short	0x0100
        /*015a*/ 	.byte	0x08
	.zero		1


	//   ....[12]....
        /*015c*/ 	.word	0x00000710
        /*0160*/ 	.word	0x000000ff
        /*0164*/ 	.word	0x00000050
        /*0168*/ 	.short	0x0100
        /*016a*/ 	.byte	0x08
	.zero		1


	//   ....[13]....
        /*016c*/ 	.word	0x00000720
        /*0170*/ 	.word	0x000000ff
        /*0174*/ 	.word	0x00000070
        /*0178*/ 	.short	0x0100
        /*017a*/ 	.byte	0x08
	.zero		1


	//   ....[14]....
        /*017c*/ 	.word	0x00000730
        /*0180*/ 	.word	0x000000ff
        /*0184*/ 	.word	0x00000058
        /*0188*/ 	.short	0x0100
        /*018a*/ 	.byte	0x08
	.zero		1


	//   ....[15]....
        /*018c*/ 	.word	0x00000740
        /*0190*/ 	.word	0x000000ff
        /*0194*/ 	.word	0x00000078
        /*0198*/ 	.short	0x0100
        /*019a*/ 	.byte	0x08
	.zero		1


	//   ....[16]....
        /*019c*/ 	.word	0x00000b50
        /*01a0*/ 	.word	0x000000ff
        /*01a4*/ 	.word	0x00000080
        /*01a8*/ 	.short	0x0100
        /*01aa*/ 	.byte	0x06
	.zero		1


	//   ....[17]....
        /*01ac*/ 	.word	0x00000be0
        /*01b0*/ 	.word	0x000000ff
        /*01b4*/ 	.word	0x00000088
        /*01b8*/ 	.short	0x0100
        /*01ba*/ 	.byte	0x06
	.zero		1


	//   ....[18]....
        /*01bc*/ 	.word	0x000019b0
        /*01c0*/ 	.word	0x00000003
        /*01c4*/ 	.word	0x00000000
        /*01c8*/ 	.short	0x010a
        /*01ca*/ 	.byte	0x3f
	.zero		1


	//   ....[19]....
        /*01cc*/ 	.word	0x000019f0
        /*01d0*/ 	.word	0x00000003
        /*01d4*/ 	.word	0x00000000
        /*01d8*/ 	.short	0x010a
        /*01da*/ 	.byte	0x3f
	.zero		1


	//   ....[20]....
        /*01dc*/ 	.word	0x00001d90
        /*01e0*/ 	.word	0x000000ff
        /*01e4*/ 	.word	0x00000000
        /*01e8*/ 	.short	0x010a
        /*01ea*/ 	.byte	0x04
	.zero		1


	//   ....[21]....
        /*01ec*/ 	.word	0x00001dd0
        /*01f0*/ 	.word	0x000000ff
        /*01f4*/ 	.word	0x00000000
        /*01f8*/ 	.short	0x010a
        /*01fa*/ 	.byte	0x04
	.zero		1


	//   ....[22]....
        /*01fc*/ 	.word	0x00002060
        /*0200*/ 	.word	0x00000004
        /*0204*/ 	.word	0x00000000
        /*0208*/ 	.short	0x0101
        /*020a*/ 	.byte	0x3f
	.zero		1


	//   ....[23]....
        /*020c*/ 	.word	0x00002250
        /*0210*/ 	.word	0x00000000
        /*0214*/ 	.word	0x00000000
        /*0218*/ 	.short	0x0101
        /*021a*/ 	.byte	0x3f
	.zero		1


	//   ....[24]....
        /*021c*/ 	.word	0x00002df0
        /*0220*/ 	.word	0x000000ff
        /*0224*/ 	.word	0x00000040
        /*0228*/ 	.short	0x010a
        /*022a*/ 	.byte	0x35
	.zero		1


	//   ....[25]....
        /*022c*/ 	.word	0x000035f0
        /*0230*/ 	.word	0x000000ff
        /*0234*/ 	.word	0x00000000
        /*0238*/ 	.short	0x0101
        /*023a*/ 	.byte	0x04
	.zero		1


	//   ....[26]....
        /*023c*/ 	.word	0x000036d0
        /*0240*/ 	.word	0x0000000e
        /*0244*/ 	.word	0x00000040
        /*0248*/ 	.short	0x010a
        /*024a*/ 	.byte	0x3f
	.zero		1


	//   ....[27]....
        /*024c*/ 	.word	0x00003cf0
        /*0250*/ 	.word	0x000000ff
        /*0254*/ 	.word	0x00000000
        /*0258*/ 	.short	0x0101
        /*025a*/ 	.byte	0x04
	.zero		1


	//   ....[28]....
        /*025c*/ 	.word	0x00003de0
        /*0260*/ 	.word	0x0000000c
        /*0264*/ 	.word	0x00000040
        /*0268*/ 	.short	0x010a
        /*026a*/ 	.byte	0x3f
	.zero		1


	//   ....[29]....
        /*026c*/ 	.word	0x00004430
        /*0270*/ 	.word	0x000000ff
        /*0274*/ 	.word	0x00000000
        /*0278*/ 	.short	0x0101
        /*027a*/ 	.byte	0x04
	.zero		1


	//   ....[30]....
        /*027c*/ 	.word	0x00004520
        /*0280*/ 	.word	0x0000000d
        /*0284*/ 	.word	0x00000040
        /*0288*/ 	.short	0x010a
        /*028a*/ 	.byte	0x3f
	.zero		1


	//   ....[31]....
        /*028c*/ 	.word	0x00004b70
        /*0290*/ 	.word	0x000000ff
        /*0294*/ 	.word	0x00000000
        /*0298*/ 	.short	0x0101
        /*029a*/ 	.byte	0x04
	.zero		1


	//   ....[32]....
        /*029c*/ 	.word	0x00004c50
        /*02a0*/ 	.word	0x0000000c
        /*02a4*/ 	.word	0x00000040
        /*02a8*/ 	.short	0x010a
        /*02aa*/ 	.byte	0x3f
	.zero		1


	//   ....[33]....
        /*02ac*/ 	.word	0x00005290
        /*02b0*/ 	.word	0x000000ff
        /*02b4*/ 	.word	0x00000000
        /*02b8*/ 	.short	0x0101
        /*02ba*/ 	.byte	0x04
	.zero		1


	//   ....[34]....
        /*02bc*/ 	.word	0x00005370
        /*02c0*/ 	.word	0x0000000c
        /*02c4*/ 	.word	0x00000040
        /*02c8*/ 	.short	0x010a
        /*02ca*/ 	.byte	0x3f
	.zero		1


	//   ....[35]....
        /*02cc*/ 	.word	0x000059b0
        /*02d0*/ 	.word	0x000000ff
        /*02d4*/ 	.word	0x00000000
        /*02d8*/ 	.short	0x0101
        /*02da*/ 	.byte	0x04
	.zero		1


	//   ....[36]....
        /*02dc*/ 	.word	0x00005a90
        /*02e0*/ 	.word	0x0000000c
        /*02e4*/ 	.word	0x00000040
        /*02e8*/ 	.short	0x010a
        /*02ea*/ 	.byte	0x3f
	.zero		1


	//   ....[37]....
        /*02ec*/ 	.word	0x000060d0
        /*02f0*/ 	.word	0x000000ff
        /*02f4*/ 	.word	0x00000000
        /*02f8*/ 	.short	0x0101
        /*02fa*/ 	.byte	0x04
	.zero		1


	//   ....[38]....
        /*02fc*/ 	.word	0x000061b0
        /*0300*/ 	.word	0x0000000e
        /*0304*/ 	.word	0x00000040
        /*0308*/ 	.short	0x010a
        /*030a*/ 	.byte	0x3f
	.zero		1


	//   ....[39]....
        /*030c*/ 	.word	0x000067a0
        /*0310*/ 	.word	0x000000ff
        /*0314*/ 	.word	0x00000000
        /*0318*/ 	.short	0x0101
        /*031a*/ 	.byte	0x04
	.zero		1


	//   ....[40]....
        /*031c*/ 	.word	0x00007160
        /*0320*/ 	.word	0x000000ff
        /*0324*/ 	.word	0x00000000
        /*0328*/ 	.short	0x0101
        /*032a*/ 	.byte	0x04
	.zero		1


	//   ....[41]....
        /*032c*/ 	.word	0x00007780
        /*0330*/ 	.word	0x000000ff
        /*0334*/ 	.word	0x00000088
        /*0338*/ 	.short	0x010a
        /*033a*/ 	.byte	0x04
	.zero		1


	//   ....[42]....
        /*033c*/ 	.word	0x00007b70
        /*0340*/ 	.word	0x000000ff
        /*0344*/ 	.word	0x00000060
        /*0348*/ 	.short	0x010a
        /*034a*/ 	.byte	0x0d
	.zero		1


	//   ....[43]....
        /*034c*/ 	.word	0x00007c60
        /*0350*/ 	.word	0x000000ff
        /*0354*/ 	.word	0x00000040
        /*0358*/ 	.short	0x010b
        /*035a*/ 	.byte	0x0d
	.zero		1


	//   ....[44]....
        /*035c*/ 	.word	0x00007cc0
        /*0360*/ 	.word	0x000000ff
        /*0364*/ 	.word	0x00000000
        /*0368*/ 	.short	0x0101
        /*036a*/ 	.byte	0x10
	.zero		1


	//   ....[45]....
        /*036c*/ 	.word	0x00007cf0
        /*0370*/ 	.word	0x000000ff
        /*0374*/ 	.word	0x00000068
        /*0378*/ 	.short	0x010a
        /*037a*/ 	.byte	0x0d
	.zero		1


	//   ....[46]....
        /*037c*/ 	.word	0x00007e00
        /*0380*/ 	.word	0x000000ff
        /*0384*/ 	.word	0x00000048
        /*0388*/ 	.short	0x010b
        /*038a*/ 	.byte	0x0d
	.zero		1


	//   ....[47]....
        /*038c*/ 	.word	0x00007e60
        /*0390*/ 	.word	0x000000ff
        /*0394*/ 	.word	0x00000000
        /*0398*/ 	.short	0x0101
        /*039a*/ 	.byte	0x12
	.zero		1


	//   ....[48]....
        /*039c*/ 	.word	0x00007e90
        /*03a0*/ 	.word	0x000000ff
        /*03a4*/ 	.word	0x00000070
        /*03a8*/ 	.short	0x010a
        /*03aa*/ 	.byte	0x0d
	.zero		1


	//   ....[49]....
        /*03ac*/ 	.word	0x00007fa0
        /*03b0*/ 	.word	0x000000ff
        /*03b4*/ 	.word	0x00000050
        /*03b8*/ 	.short	0x010b
        /*03ba*/ 	.byte	0x0d
	.zero		1


	//   ....[50]....
        /*03bc*/ 	.word	0x00008000
        /*03c0*/ 	.word	0x000000ff
        /*03c4*/ 	.word	0x00000000
        /*03c8*/ 	.short	0x0101
        /*03ca*/ 	.byte	0x1d
	.zero		1


	//   ....[51]....
        /*03cc*/ 	.word	0x00008030
        /*03d0*/ 	.word	0x000000ff
        /*03d4*/ 	.word	0x00000078
        /*03d8*/ 	.short	0x010a
        /*03da*/ 	.byte	0x0d
	.zero		1


	//   ....[52]....
        /*03dc*/ 	.word	0x00008140
        /*03e0*/ 	.word	0x000000ff
        /*03e4*/ 	.word	0x00000058
        /*03e8*/ 	.short	0x010b
        /*03ea*/ 	.byte	0x0d
	.zero		1


	//   ....[53]....
        /*03ec*/ 	.word	0x000081a0
        /*03f0*/ 	.word	0x000000ff
        /*03f4*/ 	.word	0x00000000
        /*03f8*/ 	.short	0x0101
        /*03fa*/ 	.byte	0x1e
	.zero		1


	//   ....[54]....
        /*03fc*/ 	.word	0x000081e0
        /*0400*/ 	.word	0x000000ff
        /*0404*/ 	.word	0x00000060
        /*0408*/ 	.short	0x010a
        /*040a*/ 	.byte	0x0d
	.zero		1


	//   ....[55]....
        /*040c*/ 	.word	0x000082e0
        /*0410*/ 	.word	0x000000ff
        /*0414*/ 	.word	0x00000040
        /*0418*/ 	.short	0x010b
        /*041a*/ 	.byte	0x0d
	.zero		1


	//   ....[56]....
        /*041c*/ 	.word	0x00008320
        /*0420*/ 	.word	0x000000ff
        /*0424*/ 	.word	0x00000000
        /*0428*/ 	.short	0x0101
        /*042a*/ 	.byte	0x10
	.zero		1


	//   ....[57]....
        /*042c*/ 	.word	0x00008350
        /*0430*/ 	.word	0x000000ff
        /*0434*/ 	.word	0x00000068
        /*0438*/ 	.short	0x010a
        /*043a*/ 	.byte	0x0d
	.zero		1


	//   ....[58]....
        /*043c*/ 	.word	0x00008450
        /*0440*/ 	.word	0x000000ff
        /*0444*/ 	.word	0x00000048
        /*0448*/ 	.short	0x010b
        /*044a*/ 	.byte	0x0d
	.zero		1


	//   ....[59]....
        /*044c*/ 	.word	0x00008490
        /*0450*/ 	.word	0x000000ff
        /*0454*/ 	.word	0x00000000
        /*0458*/ 	.short	0x0101
        /*045a*/ 	.byte	0x12
	.zero		1


	//   ....[60]....
        /*045c*/ 	.word	0x000084c0
        /*0460*/ 	.word	0x000000ff
        /*0464*/ 	.word	0x00000070
        /*0468*/ 	.short	0x010a
        /*046a*/ 	.byte	0x0d
	.zero		1


	//   ....[61]....
        /*046c*/ 	.word	0x000085c0
        /*0470*/ 	.word	0x000000ff
        /*0474*/ 	.word	0x00000050
        /*0478*/ 	.short	0x010b
        /*047a*/ 	.byte	0x0d
	.zero		1


	//   ....[62]....
        /*047c*/ 	.word	0x00008600
        /*0480*/ 	.word	0x000000ff
        /*0484*/ 	.word	0x00000000
        /*0488*/ 	.short	0x0101
        /*048a*/ 	.byte	0x1d
	.zero		1


	//   ....[63]....
        /*048c*/ 	.word	0x00008630
        /*0490*/ 	.word	0x000000ff
        /*0494*/ 	.word	0x00000078
        /*0498*/ 	.short	0x010a
        /*049a*/ 	.byte	0x0d
	.zero		1


	//   ....[64]....
        /*049c*/ 	.word	0x00008730
        /*04a0*/ 	.word	0x000000ff
        /*04a4*/ 	.word	0x00000058
        /*04a8*/ 	.short	0x010b
        /*04aa*/ 	.byte	0x0d
	.zero		1


	//   ....[65]....
        /*04ac*/ 	.word	0x00008780
        /*04b0*/ 	.word	0x000000ff
        /*04b4*/ 	.word	0x00000000
        /*04b8*/ 	.short	0x0101
        /*04ba*/ 	.byte	0x1e
	.zero		1


	//   ....[66]....
        /*04bc*/ 	.word	0x00008e10
        /*04c0*/ 	.word	0x00000000
        /*04c4*/ 	.word	0x00000060
        /*04c8*/ 	.short	0x010a
        /*04ca*/ 	.byte	0x3f
	.zero		1


	//   ....[67]....
        /*04cc*/ 	.word	0x00008e50
        /*04d0*/ 	.word	0x00000000
        /*04d4*/ 	.word	0x00000068
        /*04d8*/ 	.short	0x010a
        /*04da*/ 	.byte	0x3f
	.zero		1


	//   ....[68]....
        /*04dc*/ 	.word	0x00008e90
        /*04e0*/ 	.word	0x00000000
        /*04e4*/ 	.word	0x00000070
        /*04e8*/ 	.short	0x010a
        /*04ea*/ 	.byte	0x3f
	.zero		1


	//   ....[69]....
        /*04ec*/ 	.word	0x00008ef0
        /*04f0*/ 	.word	0x00000000
        /*04f4*/ 	.word	0x00000078
        /*04f8*/ 	.short	0x010a
        /*04fa*/ 	.byte	0x3f
	.zero		1


	//   ....[70]....
        /*04fc*/ 	.word	0x00009230
        /*0500*/ 	.word	0x0000000e
        /*0504*/ 	.word	0x00000020
        /*0508*/ 	.short	0x010a
        /*050a*/ 	.byte	0x3f
	.zero		1


	//   ....[71]....
        /*050c*/ 	.word	0x000095e0
        /*0510*/ 	.word	0x00000004
        /*0514*/ 	.word	0x00000088
        /*0518*/ 	.short	0x0101
        /*051a*/ 	.byte	0x3f
	.zero		1


	//   ....[72]....
        /*051c*/ 	.word	0x00009ce0
        /*0520*/ 	.word	0x00000005
        /*0524*/ 	.word	0x00000000
        /*0528*/ 	.short	0x010a
        /*052a*/ 	.byte	0x3f
	.zero		1


	//   ....[73]....
        /*052c*/ 	.word	0x00009d60
        /*0530*/ 	.word	0x00000007
        /*0534*/ 	.word	0x00000000
        /*0538*/ 	.short	0x010a
        /*053a*/ 	.byte	0x3f
	.zero		1


	//   ....[74]....
        /*053c*/ 	.word	0x00009df0
        /*0540*/ 	.word	0x00000006
        /*0544*/ 	.word	0x00000000
        /*0548*/ 	.short	0x010a
        /*054a*/ 	.byte	0x3f
	.zero		1


	//   ....[75]....
        /*054c*/ 	.word	0x00009e80
        /*0550*/ 	.word	0x00000003
        /*0554*/ 	.word	0x00000000
        /*0558*/ 	.short	0x010a
        /*055a*/ 	.byte	0x3f
	.zero		1


	//   ....[76]....
        /*055c*/ 	.word	0x00009ee0
        /*0560*/ 	.word	0x00000003
        /*0564*/ 	.word	0x00000000
        /*0568*/ 	.short	0x010a
        /*056a*/ 	.byte	0x3f
	.zero		1


	//   ....[77]....
        /*056c*/ 	.word	0x00009f40
        /*0570*/ 	.word	0x00000005
        /*0574*/ 	.word	0x00000000
        /*0578*/ 	.short	0x010a
        /*057a*/ 	.byte	0x3f
	.zero		1


	//   ....[78]....
        /*057c*/ 	.word	0x00009fa0
        /*0580*/ 	.word	0x00000005
        /*0584*/ 	.word	0x00000040
        /*0588*/ 	.short	0x010a
        /*058a*/ 	.byte	0x3f
	.zero		1


	//   ....[79]....
        /*058c*/ 	.word	0x00009ff0
        /*0590*/ 	.word	0x0000000e
        /*0594*/ 	.word	0x00000040
        /*0598*/ 	.short	0x010a
        /*059a*/ 	.byte	0x3f
	.zero		1


	//   ....[80]....
        /*059c*/ 	.word	0x0000a040
        /*05a0*/ 	.word	0x0000000c
        /*05a4*/ 	.word	0x00000040
        /*05a8*/ 	.short	0x010a
        /*05aa*/ 	.byte	0x3f
	.zero		1


	//   ....[81]....
        /*05ac*/ 	.word	0x0000a090
        /*05b0*/ 	.word	0x0000000d
        /*05b4*/ 	.word	0x00000040
        /*05b8*/ 	.short	0x010a
        /*05ba*/ 	.byte	0x3f
	.zero		1


	//   ....[82]....
        /*05bc*/ 	.word	0x0000a0e0
        /*05c0*/ 	.word	0x0000000c
        /*05c4*/ 	.word	0x00000040
        /*05c8*/ 	.short	0x010a
        /*05ca*/ 	.byte	0x3f
	.zero		1


	//   ....[83]....
        /*05cc*/ 	.word	0x0000a130
        /*05d0*/ 	.word	0x0000000c
        /*05d4*/ 	.word	0x00000040
        /*05d8*/ 	.short	0x010a
        /*05da*/ 	.byte	0x3f
	.zero		1


	//   ....[84]....
        /*05dc*/ 	.word	0x0000a180
        /*05e0*/ 	.word	0x0000000c
        /*05e4*/ 	.word	0x00000040
        /*05e8*/ 	.short	0x010a
        /*05ea*/ 	.byte	0x3f
	.zero		1


	//   ....[85]....
        /*05ec*/ 	.word	0x0000a1d0
        /*05f0*/ 	.word	0x0000000e
        /*05f4*/ 	.word	0x00000040
        /*05f8*/ 	.short	0x010a
        /*05fa*/ 	.byte	0x3f
	.zero		1


	//   ....[86]....
        /*05fc*/ 	.word	0x0000a230
        /*0600*/ 	.word	0x00000003
        /*0604*/ 	.word	0x00000088
        /*0608*/ 	.short	0x010a
        /*060a*/ 	.byte	0x3f
	.zero		1


	//   ....[87]....
        /*060c*/ 	.word	0x0000a290
        /*0610*/ 	.word	0x00000005
        /*0614*/ 	.word	0x00000060
        /*0618*/ 	.short	0x010a
        /*061a*/ 	.byte	0x3f
	.zero		1


	//   ....[88]....
        /*061c*/ 	.word	0x0000a2f0
        /*0620*/ 	.word	0x00000005
        /*0624*/ 	.word	0x00000068
        /*0628*/ 	.short	0x010a
        /*062a*/ 	.byte	0x3f
	.zero		1


	//   ....[89]....
        /*062c*/ 	.word	0x0000a350
        /*0630*/ 	.word	0x00000005
        /*0634*/ 	.word	0x00000070
        /*0638*/ 	.short	0x010a
        /*063a*/ 	.byte	0x3f
	.zero		1


	//   ....[90]....
        /*063c*/ 	.word	0x0000a3b0
        /*0640*/ 	.word	0x00000005
        /*0644*/ 	.word	0x00000078
        /*0648*/ 	.short	0x010a
        /*064a*/ 	.byte	0x3f
	.zero		1


	//   ....[91]....
        /*064c*/ 	.word	0x0000a410
        /*0650*/ 	.word	0x00000005
        /*0654*/ 	.word	0x00000060
        /*0658*/ 	.short	0x010a
        /*065a*/ 	.byte	0x3f
	.zero		1


	//   ....[92]....
        /*065c*/ 	.word	0x0000a470
        /*0660*/ 	.word	0x00000005
        /*0664*/ 	.word	0x00000068
        /*0668*/ 	.short	0x010a
        /*066a*/ 	.byte	0x3f
	.zero		1


	//   ....[93]....
        /*066c*/ 	.word	0x0000a4d0
        /*0670*/ 	.word	0x00000005
        /*0674*/ 	.word	0x00000070
        /*0678*/ 	.short	0x010a
        /*067a*/ 	.byte	0x3f
	.zero		1


	//   ....[94]....
        /*067c*/ 	.word	0x0000a530
        /*0680*/ 	.word	0x00000005
        /*0684*/ 	.word	0x00000078
        /*0688*/ 	.short	0x010a
        /*068a*/ 	.byte	0x3f
	.zero		1


	//   ....[95]....
        /*068c*/ 	.word	0x0000a580
        /*0690*/ 	.word	0x00000000
        /*0694*/ 	.word	0x00000060
        /*0698*/ 	.short	0x010a
        /*069a*/ 	.byte	0x3f
	.zero		1


	//   ....[96]....
        /*069c*/ 	.word	0x0000a5d0
        /*06a0*/ 	.word	0x00000000
        /*06a4*/ 	.word	0x00000068
        /*06a8*/ 	.short	0x010a
        /*06aa*/ 	.byte	0x3f
	.zero		1


	//   ....[97]....
        /*06ac*/ 	.word	0x0000a620
        /*06b0*/ 	.word	0x00000000
        /*06b4*/ 	.word	0x00000070
        /*06b8*/ 	.short	0x010a
        /*06ba*/ 	.byte	0x3f
	.zero		1


	//   ....[98]....
        /*06bc*/ 	.word	0x0000a6f0
        /*06c0*/ 	.word	0x0000000e
        /*06c4*/ 	.word	0x00000020
        /*06c8*/ 	.short	0x010a
        /*06ca*/ 	.byte	0x3f
	.zero		1


	//   ....[99]....
        /*06cc*/ 	.word	0x0000a7c0
        /*06d0*/ 	.word	0x00000005
        /*06d4*/ 	.word	0x00000000
        /*06d8*/ 	.short	0x010a
        /*06da*/ 	.byte	0x3f
	.zero		1


	//   ....[100]....
        /*06dc*/ 	.word	0x0000a810
        /*06e0*/ 	.word	0x00000007
        /*06e4*/ 	.word	0x00000000
        /*06e8*/ 	.short	0x010a
        /*06ea*/ 	.byte	0x3f
	.zero		1


	//   ....[101]....
        /*06ec*/ 	.word	0x0000a860
        /*06f0*/ 	.word	0x00000006
        /*06f4*/ 	.word	0x00000000
        /*06f8*/ 	.short	0x010a
        /*06fa*/ 	.byte	0x3f
	.zero		1


	//----- nvinfo : EIATTR_NUM_MBARRIERS
	.align		4
.L_38:
        /*06fc*/ 	.byte	0x03, 0x38
        /*06fe*/ 	.short	0x0012


	//----- nvinfo : EIATTR_EXIT_INSTR_OFFSETS
	.align		4
        /*0700*/ 	.byte	0x04, 0x1c
        /*0702*/ 	.short	(.L_40 - .L_39)


	//   ....[0]....
.L_39:
        /*0704*/ 	.word	0x00009ed0


	//----- nvinfo : EIATTR_MAX_THREADS
	.align		4
.L_40:
        /*0708*/ 	.byte	0x04, 0x05
        /*070a*/ 	.short	(.L_42 - .L_41)
.L_41:
        /*070c*/ 	.word	0x00000180
        /*0710*/ 	.word	0x00000001
        /*0714*/ 	.word	0x00000001


	//----- nvinfo : EIATTR_CRS_STACK_SIZE
	.align		4
.L_42:
        /*0718*/ 	.byte	0x04, 0x1e
        /*071a*/ 	.short	(.L_44 - .L_43)
.L_43:
        /*071c*/ 	.word	0x00000000


	//----- nvinfo : EIATTR_CBANK_PARAM_SIZE
	.align		4
.L_44:
        /*0720*/ 	.byte	0x03, 0x19
        /*0722*/ 	.short	0x0770


	//----- nvinfo : EIATTR_PARAM_CBANK
	.align		4
        /*0724*/ 	.byte	0x04, 0x0a
        /*0726*/ 	.short	(.L_46 - .L_45)
	.align		4
.L_45:
        /*0728*/ 	.word	index@(.nv.constant0._ZN7cutlass13device_kernelINS_4gemm6kernel13GemmUniversalIN4cute5tupleIJiiiiEEENS1_10collective13CollectiveMmaINS1_34MainloopSm90TmaGmmaWarpSpecializedILi4ENS5_IJNS4_1CILi2EEENSA_ILi1EEESC_EEENS1_35KernelTmaWarpSpecializedCooperativeEEENS5_IJNSA_ILi128EEENSA_ILi256EEENSA_ILi64EEEEEENS_6half_tENS5_IJlSC_lEEESK_SL_NS4_8TiledMMAINS4_8MMA_AtomIJNS4_4SM904GMMA26MMA_64x256x16_F32F16F16_SSILNSP_5MajorE0ELSR_0ELNSP_7ScaleInE1ELSS_1EEEEEENS4_6LayoutISD_NS5_IJSC_NSA_ILi0EEESW_EEEEENS5_IJNS4_10UnderscoreESZ_SZ_EEEEENS4_13SM90_TMA_LOADENS4_14ComposedLayoutINS4_7SwizzleILi3ELi4ELi3EEENS4_18smem_ptr_flag_bitsILi16EEENSV_INS5_IJNSA_ILi8EEESI_EEENS5_IJSI_SC_EEEEEEEvNS4_8identityENS4_23SM90_TMA_LOAD_MULTICASTES1C_vS1D_EENS_8epilogue10collective18CollectiveEpilogueINS1G_22Sm90TmaWarpSpecializedILi4ELi2ELi16ELb1ELb0EEEJSJ_NS5_IJSG_NSA_ILi32EEEEEESK_SL_SK_SL_NS1G_6fusion15FusionCallbacksIS1K_NS1N_17LinCombPerRowBiasISK_fSK_SK_fLi8ELNS_15FloatRoundStyleE2EEESJ_S1M_JEEES12_NS13_INS14_ILi2ELi4ELi3EEES17_NSV_INS5_IJS18_S1L_EEENS5_IJS1L_SC_EEEEEEENS4_17SM75_U32x4_LDSM_NENS4_14SM90_TMA_STOREES1X_NS4_17SM90_U32x4_STSM_NENS4_9Copy_AtomIJS20_SK_EEEvEEEvvEEEEvNT_6ParamsE)
        /*072c*/ 	.short	0x0210
        /*072e*/ 	.short	0x0770


	//----- nvinfo : EIATTR_SW_WAR
	.align		4
.L_46:
        /*0730*/ 	.byte	0x04, 0x36
        /*0732*/ 	.short	(.L_48 - .L_47)
.L_47:
        /*0734*/ 	.word	0x00000008
.L_48:


//--------------------- .nv.callgraph             --------------------------
	.section	.nv.callgraph,"",@"SHT_CUDA_CALLGRAPH"
	.align	4
	.sectionentsize	8
	.align		4
        /*0000*/ 	.word	0x00000000
	.align		4
        /*0004*/ 	.word	0xffffffff
	.align		4
        /*0008*/ 	.word	index@(_ZN7cutlass13device_kernelINS_4gemm6kernel13GemmUniversalIN4cute5tupleIJiiiiEEENS1_10collective13CollectiveMmaINS1_34MainloopSm90TmaGmmaWarpSpecializedILi4ENS5_IJNS4_1CILi2EEENSA_ILi1EEESC_EEENS1_35KernelTmaWarpSpecializedCooperativeEEENS5_IJNSA_ILi128EEENSA_ILi256EEENSA_ILi64EEEEEENS_6half_tENS5_IJlSC_lEEESK_SL_NS4_8TiledMMAINS4_8MMA_AtomIJNS4_4SM904GMMA26MMA_64x256x16_F32F16F16_SSILNSP_5MajorE0ELSR_0ELNSP_7ScaleInE1ELSS_1EEEEEENS4_6LayoutISD_NS5_IJSC_NSA_ILi0EEESW_EEEEENS5_IJNS4_10UnderscoreESZ_SZ_EEEEENS4_13SM90_TMA_LOADENS4_14ComposedLayoutINS4_7SwizzleILi3ELi4ELi3EEENS4_18smem_ptr_flag_bitsILi16EEENSV_INS5_IJNSA_ILi8EEESI_EEENS5_IJSI_SC_EEEEEEEvNS4_8identityENS4_23SM90_TMA_LOAD_MULTICASTES1C_vS1D_EENS_8epilogue10collective18CollectiveEpilogueINS1G_22Sm90TmaWarpSpecializedILi4ELi2ELi16ELb1ELb0EEEJSJ_NS5_IJSG_NSA_ILi32EEEEEESK_SL_SK_SL_NS1G_6fusion15FusionCallbacksIS1K_NS1N_17LinCombPerRowBiasISK_fSK_SK_fLi8ELNS_15FloatRoundStyleE2EEESJ_S1M_JEEES12_NS13_INS14_ILi2ELi4ELi3EEES17_NSV_INS5_IJS18_S1L_EEENS5_IJS1L_SC_EEEEEEENS4_17SM75_U32x4_LDSM_NENS4_14SM90_TMA_STOREES1X_NS4_17SM90_U32x4_STSM_NENS4_9Copy_AtomIJS20_SK_EEEvEEEvvEEEEvNT_6ParamsE)
	.align		4
        /*000c*/ 	.word	index@(__assertfail)
	.align		4
        /*0010*/ 	.word	0x00000000
	.align		4
        /*0014*/ 	.word	0xfffffffe
	.align		4
        /*0018*/ 	.word	0x00000000
	.align		4
        /*001c*/ 	.word	0xfffffffd
	.align		4
        /*0020*/ 	.word	0x00000000
	.align		4
        /*0024*/ 	.word	0xfffffffc


//--------------------- .nv.constant4             --------------------------
	.section	.nv.constant4,"a",@progbits
	.align	8
	.align		8
.nv.constant4:
        /*0000*/ 	.dword	__assertfail
	.align		8
        /*0008*/ 	.dword	__unnamed_1
	.align		8
        /*0010*/ 	.dword	__unnamed_2
	.align		8
        /*0018*/ 	.dword	_ZN39_INTERNAL_c6d675e9_4_k_cu_d57b5f32_27954cuda3std3__45__cpo5beginE
	.align		8
        /*0020*/ 	.dword	_ZN39_INTERNAL_c6d675e9_4_k_cu_d57b5f32_27954cuda3std3__45__cpo3endE
	.align		8
        /*0028*/ 	.dword	_ZN39_INTERNAL_c6d675e9_4_k_cu_d57b5f32_27954cuda3std3__45__cpo6cbeginE
	.align		8
        /*0030*/ 	.dword	_ZN39_INTERNAL_c6d675e9_4_k_cu_d57b5f32_27954cuda3std3__45__cpo4cendE
	.align		8
        /*0038*/ 	.dword	_ZN39_INTERNAL_c6d675e9_4_k_cu_d57b5f32_27954cuda3std3__441_GLOBAL__N__c6d675e9_4_k_cu_d57b5f32_27956ignoreE
	.align		8
        /*0040*/ 	.dword	_ZN39_INTERNAL_c6d675e9_4_k_cu_d57b5f32_27954cuda3std3__419piecewise_constructE
	.align		8
        /*0048*/ 	.dword	_ZN39_INTERNAL_c6d675e9_4_k_cu_d57b5f32_27954cuda3std3__48in_placeE
	.align		8
        /*0050*/ 	.dword	_ZN39_INTERNAL_c6d675e9_4_k_cu_d57b5f32_27954cuda3std6ranges3__45__cpo4swapE
	.align		8
        /*0058*/ 	.dword	_ZN39_INTERNAL_c6d675e9_4_k_cu_d57b5f32_27954cuda3std6ranges3__45__cpo9iter_moveE
	.align		8
        /*0060*/ 	.dword	_ZN39_INTERNAL_c6d675e9_4_k_cu_d57b5f32_27954cute7productE
	.align		8
        /*0068*/ 	.dword	_ZN39_INTERNAL_c6d675e9_4_k_cu_d57b5f32_27954cute1_E
	.align		8
        /*0070*/ 	.dword	$str$22
	.align		8
        /*0078*/ 	.dword	$str$23
	.align		8
        /*0080*/ 	.dword	$str$26
	.align		8
        /*0088*/ 	.dword	$str$27


//--------------------- .text._ZN7cutlass13device_kernelINS_4gemm6kernel13GemmUniversalIN4cute5tupleIJiiiiEEENS1_10collective13CollectiveMmaINS1_34MainloopSm90TmaGmmaWarpSpecializedILi4ENS5_IJNS4_1CILi2EEENSA_ILi1EEESC_EEENS1_35KernelTmaWarpSpecializedCooperativeEEENS5_IJNSA_ILi128EEENSA_ILi256EEENSA_ILi64EEEEEENS_6half_tENS5_IJlSC_lEEESK_SL_NS4_8TiledMMAINS4_8MMA_AtomIJNS4_4SM904GMMA26MMA_64x256x16_F32F16F16_SSILNSP_5MajorE0ELSR_0ELNSP_7ScaleInE1ELSS_1EEEEEENS4_6LayoutISD_NS5_IJSC_NSA_ILi0EEESW_EEEEENS5_IJNS4_10UnderscoreESZ_SZ_EEEEENS4_13SM90_TMA_LOADENS4_14ComposedLayoutINS4_7SwizzleILi3ELi4ELi3EEENS4_18smem_ptr_flag_bitsILi16EEENSV_INS5_IJNSA_ILi8EEESI_EEENS5_IJSI_SC_EEEEEEEvNS4_8identityENS4_23SM90_TMA_LOAD_MULTICASTES1C_vS1D_EENS_8epilogue10collective18CollectiveEpilogueINS1G_22Sm90TmaWarpSpecializedILi4ELi2ELi16ELb1ELb0EEEJSJ_NS5_IJSG_NSA_ILi32EEEEEESK_SL_SK_SL_NS1G_6fusion15FusionCallbacksIS1K_NS1N_17LinCombPerRowBiasISK_fSK_SK_fLi8ELNS_15FloatRoundStyleE2EEESJ_S1M_JEEES12_NS13_INS14_ILi2ELi4ELi3EEES17_NSV_INS5_IJS18_S1L_EEENS5_IJS1L_SC_EEEEEEENS4_17SM75_U32x4_LDSM_NENS4_14SM90_TMA_STOREES1X_NS4_17SM90_U32x4_STSM_NENS4_9Copy_AtomIJS20_SK_EEEvEEEvvEEEEvNT_6ParamsE --------------------------
	.section	.text._ZN7cutlass13device_kernelINS_4gemm6kernel13GemmUniversalIN4cute5tupleIJiiiiEEENS1_10collective13CollectiveMmaINS1_34MainloopSm90TmaGmmaWarpSpecializedILi4ENS5_IJNS4_1CILi2EEENSA_ILi1EEESC_EEENS1_35KernelTmaWarpSpecializedCooperativeEEENS5_IJNSA_ILi128EEENSA_ILi256EEENSA_ILi64EEEEEENS_6half_tENS5_IJlSC_lEEESK_SL_NS4_8TiledMMAINS4_8MMA_AtomIJNS4_4SM904GMMA26MMA_64x256x16_F32F16F16_SSILNSP_5MajorE0ELSR_0ELNSP_7ScaleInE1ELSS_1EEEEEENS4_6LayoutISD_NS5_IJSC_NSA_ILi0EEESW_EEEEENS5_IJNS4_10UnderscoreESZ_SZ_EEEEENS4_13SM90_TMA_LOADENS4_14ComposedLayoutINS4_7SwizzleILi3ELi4ELi3EEENS4_18smem_ptr_flag_bitsILi16EEENSV_INS5_IJNSA_ILi8EEESI_EEENS5_IJSI_SC_EEEEEEEvNS4_8identityENS4_23SM90_TMA_LOAD_MULTICASTES1C_vS1D_EENS_8epilogue10collective18CollectiveEpilogueINS1G_22Sm90TmaWarpSpecializedILi4ELi2ELi16ELb1ELb0EEEJSJ_NS5_IJSG_NSA_ILi32EEEEEESK_SL_SK_SL_NS1G_6fusion15FusionCallbacksIS1K_NS1N_17LinCombPerRowBiasISK_fSK_SK_fLi8ELNS_15FloatRoundStyleE2EEESJ_S1M_JEEES12_NS13_INS14_ILi2ELi4ELi3EEES17_NSV_INS5_IJS18_S1L_EEENS5_IJS1L_SC_EEEEEEENS4_17SM75_U32x4_LDSM_NENS4_14SM90_TMA_STOREES1X_NS4_17SM90_U32x4_STSM_NENS4_9Copy_AtomIJS20_SK_EEEvEEEvvEEEEvNT_6ParamsE,"ax",@progbits
	.align	128
.text._ZN7cutlass13device_kernelINS_4gemm6kernel13GemmUniversalIN4cute5tupleIJiiiiEEENS1_10collective13CollectiveMmaINS1_34MainloopSm90TmaGmmaWarpSpecializedILi4ENS5_IJNS4_1CILi2EEENSA_ILi1EEESC_EEENS1_35KernelTmaWarpSpecializedCooperativeEEENS5_IJNSA_ILi128EEENSA_ILi256EEENSA_ILi64EEEEEENS_6half_tENS5_IJlSC_lEEESK_SL_NS4_8TiledMMAINS4_8MMA_AtomIJNS4_4SM904GMMA26MMA_64x256x16_F32F16F16_SSILNSP_5MajorE0ELSR_0ELNSP_7ScaleInE1ELSS_1EEEEEENS4_6LayoutISD_NS5_IJSC_NSA_ILi0EEESW_EEEEENS5_IJNS4_10UnderscoreESZ_SZ_EEEEENS4_13SM90_TMA_LOADENS4_14ComposedLayoutINS4_7SwizzleILi3ELi4ELi3EEENS4_18smem_ptr_flag_bitsILi16EEENSV_INS5_IJNSA_ILi8EEESI_EEENS5_IJSI_SC_EEEEEEEvNS4_8identityENS4_23SM90_TMA_LOAD_MULTICASTES1C_vS1D_EENS_8epilogue10collective18CollectiveEpilogueINS1G_22Sm90TmaWarpSpecializedILi4ELi2ELi16ELb1ELb0EEEJSJ_NS5_IJSG_NSA_ILi32EEEEEESK_SL_SK_SL_NS1G_6fusion15FusionCallbacksIS1K_NS1N_17LinCombPerRowBiasISK_fSK_SK_fLi8ELNS_15FloatRoundStyleE2EEESJ_S1M_JEEES12_NS13_INS14_ILi2ELi4ELi3EEES17_NSV_INS5_IJS18_S1L_EEENS5_IJS1L_SC_EEEEEEENS4_17SM75_U32x4_LDSM_NENS4_14SM90_TMA_STOREES1X_NS4_17SM90_U32x4_STSM_NENS4_9Copy_AtomIJS20_SK_EEEvEEEvvEEEEvNT_6ParamsE:
        .type           _ZN7cutlass13device_kernelINS_4gemm6kernel13GemmUniversalIN4cute5tupleIJiiiiEEENS1_10collective13CollectiveMmaINS1_34MainloopSm90TmaGmmaWarpSpecializedILi4ENS5_IJNS4_1CILi2EEENSA_ILi1EEESC_EEENS1_35KernelTmaWarpSpecializedCooperativeEEENS5_IJNSA_ILi128EEENSA_ILi256EEENSA_ILi64EEEEEENS_6half_tENS5_IJlSC_lEEESK_SL_NS4_8TiledMMAINS4_8MMA_AtomIJNS4_4SM904GMMA26MMA_64x256x16_F32F16F16_SSILNSP_5MajorE0ELSR_0ELNSP_7ScaleInE1ELSS_1EEEEEENS4_6LayoutISD_NS5_IJSC_NSA_ILi0EEESW_EEEEENS5_IJNS4_10UnderscoreESZ_SZ_EEEEENS4_13SM90_TMA_LOADENS4_14ComposedLayoutINS4_7SwizzleILi3ELi4ELi3EEENS4_18smem_ptr_flag_bitsILi16EEENSV_INS5_IJNSA_ILi8EEESI_EEENS5_IJSI_SC_EEEEEEEvNS4_8identityENS4_23SM90_TMA_LOAD_MULTICASTES1C_vS1D_EENS_8epilogue10collective18CollectiveEpilogueINS1G_22Sm90TmaWarpSpecializedILi4ELi2ELi16ELb1ELb0EEEJSJ_NS5_IJSG_NSA_ILi32EEEEEESK_SL_SK_SL_NS1G_6fusion15FusionCallbacksIS1K_NS1N_17LinCombPerRowBiasISK_fSK_SK_fLi8ELNS_15FloatRoundStyleE2EEESJ_S1M_JEEES12_NS13_INS14_ILi2ELi4ELi3EEES17_NSV_INS5_IJS18_S1L_EEENS5_IJS1L_SC_EEEEEEENS4_17SM75_U32x4_LDSM_NENS4_14SM90_TMA_STOREES1X_NS4_17SM90_U32x4_STSM_NENS4_9Copy_AtomIJS20_SK_EEEvEEEvvEEEEvNT_6ParamsE,@function
        .size           _ZN7cutlass13device_kernelINS_4gemm6kernel13GemmUniversalIN4cute5tupleIJiiiiEEENS1_10collective13CollectiveMmaINS1_34MainloopSm90TmaGmmaWarpSpecializedILi4ENS5_IJNS4_1CILi2EEENSA_ILi1EEESC_EEENS1_35KernelTmaWarpSpecializedCooperativeEEENS5_IJNSA_ILi128EEENSA_ILi256EEENSA_ILi64EEEEEENS_6half_tENS5_IJlSC_lEEESK_SL_NS4_8TiledMMAINS4_8MMA_AtomIJNS4_4SM904GMMA26MMA_64x256x16_F32F16F16_SSILNSP_5MajorE0ELSR_0ELNSP_7ScaleInE1ELSS_1EEEEEENS4_6LayoutISD_NS5_IJSC_NSA_ILi0EEESW_EEEEENS5_IJNS4_10UnderscoreESZ_SZ_EEEEENS4_13SM90_TMA_LOADENS4_14ComposedLayoutINS4_7SwizzleILi3ELi4ELi3EEENS4_18smem_ptr_flag_bitsILi16EEENSV_INS5_IJNSA_ILi8EEESI_EEENS5_IJSI_SC_EEEEEEEvNS4_8identityENS4_23SM90_TMA_LOAD_MULTICASTES1C_vS1D_EENS_8epilogue10collective18CollectiveEpilogueINS1G_22Sm90TmaWarpSpecializedILi4ELi2ELi16ELb1ELb0EEEJSJ_NS5_IJSG_NSA_ILi32EEEEEESK_SL_SK_SL_NS1G_6fusion15FusionCallbacksIS1K_NS1N_17LinCombPerRowBiasISK_fSK_SK_fLi8ELNS_15FloatRoundStyleE2EEESJ_S1M_JEEES12_NS13_INS14_ILi2ELi4ELi3EEES17_NSV_INS5_IJS18_S1L_EEENS5_IJS1L_SC_EEEEEEENS4_17SM75_U32x4_LDSM_NENS4_14SM90_TMA_STOREES1X_NS4_17SM90_U32x4_STSM_NENS4_9Copy_AtomIJS20_SK_EEEvEEEvvEEEEvNT_6ParamsE,(.L_x_261 - _ZN7cutlass13device_kernelINS_4gemm6kernel13GemmUniversalIN4cute5tupleIJiiiiEEENS1_10collective13CollectiveMmaINS1_34MainloopSm90TmaGmmaWarpSpecializedILi4ENS5_IJNS4_1CILi2EEENSA_ILi1EEESC_EEENS1_35KernelTmaWarpSpecializedCooperativeEEENS5_IJNSA_ILi128EEENSA_ILi256EEENSA_ILi64EEEEEENS_6half_tENS5_IJlSC_lEEESK_SL_NS4_8TiledMMAINS4_8MMA_AtomIJNS4_4SM904GMMA26MMA_64x256x16_F32F16F16_SSILNSP_5MajorE0ELSR_0ELNSP_7ScaleInE1ELSS_1EEEEEENS4_6LayoutISD_NS5_IJSC_NSA_ILi0EEESW_EEEEENS5_IJNS4_10UnderscoreESZ_SZ_EEEEENS4_13SM90_TMA_LOADENS4_14ComposedLayoutINS4_7SwizzleILi3ELi4ELi3EEENS4_18smem_ptr_flag_bitsILi16EEENSV_INS5_IJNSA_ILi8EEESI_EEENS5_IJSI_SC_EEEEEEEvNS4_8identityENS4_23SM90_TMA_LOAD_MULTICASTES1C_vS1D_EENS_8epilogue10collective18CollectiveEpilogueINS1G_22Sm90TmaWarpSpecializedILi4ELi2ELi16ELb1ELb0EEEJSJ_NS5_IJSG_NSA_ILi32EEEEEESK_SL_SK_SL_NS1G_6fusion15FusionCallbacksIS1K_NS1N_17LinCombPerRowBiasISK_fSK_SK_fLi8ELNS_15FloatRoundStyleE2EEESJ_S1M_JEEES12_NS13_INS14_ILi2ELi4ELi3EEES17_NSV_INS5_IJS18_S1L_EEENS5_IJS1L_SC_EEEEEEENS4_17SM75_U32x4_LDSM_NENS4_14SM90_TMA_STOREES1X_NS4_17SM90_U32x4_STSM_NENS4_9Copy_AtomIJS20_SK_EEEvEEEvvEEEEvNT_6ParamsE)
        .other          _ZN7cutlass13device_kernelINS_4gemm6kernel13GemmUniversalIN4cute5tupleIJiiiiEEENS1_10collective13CollectiveMmaINS1_34MainloopSm90TmaGmmaWarpSpecializedILi4ENS5_IJNS4_1CILi2EEENSA_ILi1EEESC_EEENS1_35KernelTmaWarpSpecializedCooperativeEEENS5_IJNSA_ILi128EEENSA_ILi256EEENSA_ILi64EEEEEENS_6half_tENS5_IJlSC_lEEESK_SL_NS4_8TiledMMAINS4_8MMA_AtomIJNS4_4SM904GMMA26MMA_64x256x16_F32F16F16_SSILNSP_5MajorE0ELSR_0ELNSP_7ScaleInE1ELSS_1EEEEEENS4_6LayoutISD_NS5_IJSC_NSA_ILi0EEESW_EEEEENS5_IJNS4_10UnderscoreESZ_SZ_EEEEENS4_13SM90_TMA_LOADENS4_14ComposedLayoutINS4_7SwizzleILi3ELi4ELi3EEENS4_18smem_ptr_flag_bitsILi16EEENSV_INS5_IJNSA_ILi8EEESI_EEENS5_IJSI_SC_EEEEEEEvNS4_8identityENS4_23SM90_TMA_LOAD_MULTICASTES1C_vS1D_EENS_8epilogue10collective18CollectiveEpilogueINS1G_22Sm90TmaWarpSpecializedILi4ELi2ELi16ELb1ELb0EEEJSJ_NS5_IJSG_NSA_ILi32EEEEEESK_SL_SK_SL_NS1G_6fusion15FusionCallbacksIS1K_NS1N_17LinCombPerRowBiasISK_fSK_SK_fLi8ELNS_15FloatRoundStyleE2EEESJ_S1M_JEEES12_NS13_INS14_ILi2ELi4ELi3EEES17_NSV_INS5_IJS18_S1L_EEENS5_IJS1L_SC_EEEEEEENS4_17SM75_U32x4_LDSM_NENS4_14SM90_TMA_STOREES1X_NS4_17SM90_U32x4_STSM_NENS4_9Copy_AtomIJS20_SK_EEEvEEEvvEEEEvNT_6ParamsE,@"STO_CUDA_ENTRY STV_DEFAULT"
_ZN7cutlass13device_kernelINS_4gemm6kernel13GemmUniversalIN4cute5tupleIJiiiiEEENS1_10collective13CollectiveMmaINS1_34MainloopSm90TmaGmmaWarpSpecializedILi4ENS5_IJNS4_1CILi2EEENSA_ILi1EEESC_EEENS1_35KernelTmaWarpSpecializedCooperativeEEENS5_IJNSA_ILi128EEENSA_ILi256EEENSA_ILi64EEEEEENS_6half_tENS5_IJlSC_lEEESK_SL_NS4_8TiledMMAINS4_8MMA_AtomIJNS4_4SM904GMMA26MMA_64x256x16_F32F16F16_SSILNSP_5MajorE0ELSR_0ELNSP_7ScaleInE1ELSS_1EEEEEENS4_6LayoutISD_NS5_IJSC_NSA_ILi0EEESW_EEEEENS5_IJNS4_10UnderscoreESZ_SZ_EEEEENS4_13SM90_TMA_LOADENS4_14ComposedLayoutINS4_7SwizzleILi3ELi4ELi3EEENS4_18smem_ptr_flag_bitsILi16EEENSV_INS5_IJNSA_ILi8EEESI_EEENS5_IJSI_SC_EEEEEEEvNS4_8identityENS4_23SM90_TMA_LOAD_MULTICASTES1C_vS1D_EENS_8epilogue10collective18CollectiveEpilogueINS1G_22Sm90TmaWarpSpecializedILi4ELi2ELi16ELb1ELb0EEEJSJ_NS5_IJSG_NSA_ILi32EEEEEESK_SL_SK_SL_NS1G_6fusion15FusionCallbacksIS1K_NS1N_17LinCombPerRowBiasISK_fSK_SK_fLi8ELNS_15FloatRoundStyleE2EEESJ_S1M_JEEES12_NS13_INS14_ILi2ELi4ELi3EEES17_NSV_INS5_IJS18_S1L_EEENS5_IJS1L_SC_EEEEEEENS4_17SM75_U32x4_LDSM_NENS4_14SM90_TMA_STOREES1X_NS4_17SM90_U32x4_STSM_NENS4_9Copy_AtomIJS20_SK_EEEvEEEvvEEEEvNT_6ParamsE:
[----:B------:R-:W1:Y:S01]  /*0000*/  LDC R1, c[0x0][0x28] ;  /* 0x00000a00ff017b82 */ /* 0x000e620000000800 */
[----:B------:R-:W2:Y:S07]  /*0010*/  S2R R18, SR_TID.X ;  /* 0x0000000000127919 */ /* 0x000eae0000002100 */
[----:B------:R-:W3:Y:S01]  /*0020*/  LDC.64 R4, c[0x0][0x588] ;  /* 0x00016200ff047b82 */ /* 0x000ee20000000a00 */
[----:B------:R-:W-:Y:S01]  /*0030*/  ELECT P0, URZ, PT ;  /* 0x00000000003f782f */ /* 0x000fe20003800000 */
[----:B------:R-:W-:Y:S01]  /*0040*/  BSSY B0, `(.L_x_0) ;  /* 0x0000016000007945 */ /* 0x000fe20003800000 */
[----:B--2---:R-:W-:-:S02]  /*0050*/  SHF.R.U32.HI R2, RZ, 0x5, R18 ;  /* 0x00000005ff027819 */ /* 0x004fc40000011612 */
[----:B------:R-:W-:-:S03]  /*0060*/  SHF.R.U32.HI R6, RZ, 0x7, R18 ;  /* 0x00000007ff067819 */ /* 0x000fc60000011612 */
[----:B------:R-:W2:Y:S04]  /*0070*/  SHFL.IDX PT, R0, R2, RZ, 0x1f ;  /* 0x00001fff02007589 */ /* 0x000ea800000e0000 */
[----:B------:R4:W1:Y:S01]  /*0080*/  SHFL.IDX PT, R10, R6, RZ, 0x1f ;  /* 0x00001fff060a7589 */ /* 0x00086200000e0000 */
[----:B--2---:R-:W-:Y:S02]  /*0090*/  ISETP.NE.OR P0, PT, R0, RZ, !P0 ;  /* 0x000000ff0000720c */ /* 0x004fe40004705670 */
[----:B------:R-:W-:-:S11]  /*00a0*/  SHF.R.S32.HI R3, RZ, 0x1f, R0 ;  /* 0x0000001fff037819 */ /* 0x000fd60000011400 */
[----:B-1-34-:R-:W-:Y:S05]  /*00b0*/  @P0 BRA `(.L_x_1) ;  /* 0x0000000000380947 */ /* 0x01afea0003800000 */
[----:B------:R-:W-:Y:S02]  /*00c0*/  ULDC.64 UR4, c[0x0][0x198] ;  /* 0x0000660000047ab9 */ /* 0x000fe40000000a00 */
[----:B------:R-:W-:Y:S02]  /*00d0*/  UIADD3 UR6, UP0, UR4, 0xf0, URZ ;  /* 0x000000f004067890 */ /* 0x000fe4000ff1e03f */
[----:B------:R-:W-:Y:S02]  /*00e0*/  UIADD3 UR8, UP1, UR4, 0x1f0, URZ ;  /* 0x000001f004087890 */ /* 0x000fe4000ff3e03f */
[----:B------:R-:W-:Y:S02]  /*00f0*/  UIADD3 UR10, UP2, UR4, 0x3f0, URZ ;  /* 0x000003f0040a7890 */ /* 0x000fe4000ff5e03f */
[----:B------:R-:W-:Y:S02]  /*0100*/  UIADD3 UR4, UP3, UR4, 0x4f0, URZ ;  /* 0x000004f004047890 */ /* 0x000fe4000ff7e03f */
[----:B------:R-:W-:-:S02]  /*0110*/  UIADD3.X UR7, URZ, UR5, URZ, UP0, !UPT ;  /* 0x000000053f077290 */ /* 0x000fc400087fe43f */
[----:B------:R-:W-:Y:S02]  /*0120*/  UIADD3.X UR9, URZ, UR5, URZ, UP1, !UPT ;  /* 0x000000053f097290 */ /* 0x000fe40008ffe43f */
[----:B------:R-:W-:Y:S02]  /*0130*/  UIADD3.X UR11, URZ, UR5, URZ, UP2, !UPT ;  /* 0x000000053f0b7290 */ /* 0x000fe400097fe43f */
[----:B------:R-:W-:-:S03]  /*0140*/  UIADD3.X UR5, URZ, UR5, URZ, UP3, !UPT ;  /* 0x000000053f057290 */ /* 0x000fc60009ffe43f */
[----:B------:R1:W-:Y:S02]  /*0150*/  UTMACCTL.PF [UR6] ;  /* 0x00000000060079b9 */ /* 0x0003e40008040000 */
[----:B------:R1:W-:Y:S02]  /*0160*/  UTMACCTL.PF [UR8] ;  /* 0x00000000080079b9 */ /* 0x0003e40008040000 */
[----:B------:R1:W-:Y:S02]  /*0170*/  UTMACCTL.PF [UR10] ;  /* 0x000000000a0079b9 */ /* 0x0003e40008040000 */
[----:B------:R1:W-:Y:S02]  /*0180*/  UTMACCTL.PF [UR4] ;  /* 0x00000000040079b9 */ /* 0x0003e40008040000 */
[----:B-1----:R-:W-:Y:S01]  /*0190*/  NOP ;  /* 0x0000000000007918 */ /* 0x002fe20000000000 */
.L_x_1:
[----:B------:R-:W-:Y:S05]  /*01a0*/  BSYNC B0 ;  /* 0x0000000000007941 */ /* 0x000fea0003800000 */
.L_x_0:
[----:B------:R-:W-:Y:S01]  /*01b0*/  ULDC.64 UR4, c[0x0][0x590] ;  /* 0x0001640000047ab9 */ /* 0x000fe20000000a00 */
[----:B------:R-:W-:Y:S01]  /*01c0*/  LEA.HI R3, R3, R0, RZ, 0x2 ;  /* 0x0000000003037211 */ /* 0x000fe200078f10ff */
[----:B------:R-:W-:Y:S01]  /*01d0*/  ULDC.64 UR48, c[0x0][0x208] ;  /* 0x0000820000307ab9 */ /* 0x000fe20000000a00 */
[----:B------:R-:W-:Y:S01]  /*01e0*/  ISETP.NE.U32.AND P1, PT, RZ, UR4, PT ;  /* 0x00000004ff007c0c */ /* 0x000fe2000bf25070 */
[----:B------:R-:W-:Y:S01]  /*01f0*/  IMAD.MOV.U32 R6, RZ, RZ, R4 ;  /* 0x000000ffff067224 */ /* 0x000fe200078e0004 */
[----:B------:R-:W-:Y:S01]  /*0200*/  LOP3.LUT R3, R3, 0xfffffffc, RZ, 0xc0, !PT ;  /* 0xfffffffc03037812 */ /* 0x000fe200078ec0ff */
[----:B------:R-:W-:Y:S01]  /*0210*/  IMAD.MOV.U32 R7, RZ, RZ, R5 ;  /* 0x000000ffff077224 */ /* 0x000fe200078e0005 */
[----:B------:R-:W-:Y:S02]  /*0220*/  ISETP.NE.AND.EX P2, PT, RZ, UR5, PT, P1 ;  /* 0x00000005ff007c0c */ /* 0x000fe4000bf45310 */
[----:B------:R-:W-:Y:S01]  /*0230*/  PRMT R8, RZ, 0x7610, R8 ;  /* 0x00007610ff087816 */ /* 0x000fe20000000008 */
[----:B------:R-:W-:-:S10]  /*0240*/  IMAD.IADD R0, R0, 0x1, -R3 ;  /* 0x0000000100007824 */ /* 0x000fd400078e0a03 */
[----:B------:R-:W-:Y:S05]  /*0250*/  @P2 BRA `(.L_x_2) ;  /* 0x0000000000302947 */ /* 0x000fea0003800000 */
[----:B------:R-:W-:Y:S02]  /*0260*/  ULDC.64 UR6, c[0x0][0x588] ;  /* 0x0001620000067ab9 */ /* 0x000fe40000000a00 */
[----:B------:R-:W-:-:S04]  /*0270*/  ISETP.NE.U32.AND P0, PT, RZ, UR6, PT ;  /* 0x00000006ff007c0c */ /* 0x000fc8000bf05070 */
[----:B------:R-:W-:-:S13]  /*0280*/  ISETP.NE.AND.EX P0, PT, RZ, UR7, PT, P0 ;  /* 0x00000007ff007c0c */ /* 0x000fda000bf05300 */
[----:B------:R-:W-:Y:S05]  /*0290*/  @!P0 BRA `(.L_x_3) ;  /* 0x0000000000108947 */ /* 0x000fea0003800000 */
[----:B------:R-:W2:Y:S01]  /*02a0*/  LDG.E R3, desc[UR48][R6.64] ;  /* 0x0000003006037981 */ /* 0x000ea2000c1e1900 */
[----:B------:R-:W-:Y:S02]  /*02b0*/  MOV R8, 0x1 ;  /* 0x0000000100087802 */ /* 0x000fe40000000f00 */
[----:B--2---:R-:W-:Y:S01]  /*02c0*/  FSETP.NEU.AND P3, PT, R3, RZ, PT ;  /* 0x000000ff0300720b */ /* 0x004fe20003f6d000 */
[----:B------:R-:W-:-:S12]  /*02d0*/  BRA `(.L_x_2) ;  /* 0x0000000000107947 */ /* 0x000fd80003800000 */
.L_x_3:
[----:B------:R-:W-:Y:S01]  /*02e0*/  ULDC UR6, c[0x0][0x580] ;  /* 0x0001600000067ab9 */ /* 0x000fe20000000800 */
[----:B------:R-:W-:Y:S01]  /*02f0*/  IMAD.MOV.U32 R8, RZ, RZ, 0x1 ;  /* 0x00000001ff087424 */ /* 0x000fe200078e00ff */
[----:B------:R-:W-:Y:S02]  /*0300*/  FSETP.NEU.AND P3, PT, RZ, UR6, PT ;  /* 0x00000006ff007c0b */ /* 0x000fe4000bf6d000 */
[----:B------:R-:W-:-:S11]  /*0310*/  CS2R R6, SRZ ;  /* 0x0000000000067805 */ /* 0x000fd6000001ff00 */
.L_x_2:
[----:B------:R-:W-:Y:S01]  /*0320*/  ISETP.NE.U32.AND P0, PT, R6, RZ, PT ;  /* 0x000000ff0600720c */ /* 0x000fe20003f05070 */
[----:B------:R-:W-:Y:S01]  /*0330*/  IMAD.MOV.U32 R3, RZ, RZ, 0x1 ;  /* 0x00000001ff037424 */ /* 0x000fe200078e00ff */
[----:B------:R-:W-:Y:S02]  /*0340*/  ISETP.NE.AND.EX P1, PT, RZ, UR5, PT, P1 ;  /* 0x00000005ff007c0c */ /* 0x000fe4000bf25310 */
[----:B------:R-:W-:-:S13]  /*0350*/  ISETP.NE.AND.EX P0, PT, R7, RZ, PT, P0 ;  /* 0x000000ff0700720c */ /* 0x000fda0003f05300 */
[----:B------:R-:W-:Y:S05]  /*0360*/  @P0 BRA P1, `(.L_x_4) ;  /* 0x0000000000300947 */ /* 0x000fea0000800000 */
[----:B------:R-:W-:Y:S02]  /*0370*/  ISETP.NE.U32.AND P1, PT, RZ, UR4, PT ;  /* 0x00000004ff007c0c */ /* 0x000fe4000bf25070 */
[----:B------:R-:W-:Y:S02]  /*0380*/  ISETP.NE.U32.AND P0, PT, R6, RZ, PT ;  /* 0x000000ff0600720c */ /* 0x000fe40003f05070 */
[----:B------:R-:W-:Y:S02]  /*0390*/  ISETP.NE.AND.EX P1, PT, RZ, UR5, PT, P1 ;  /* 0x00000005ff007c0c */ /* 0x000fe4000bf25310 */
[----:B------:R-:W-:Y:S02]  /*03a0*/  PRMT R3, R8, 0x9910, RZ ;  /* 0x0000991008037816 */ /* 0x000fe400000000ff */
[----:B------:R-:W-:Y:S02]  /*03b0*/  ISETP.NE.AND.EX P0, PT, R7, RZ, PT, P0 ;  /* 0x000000ff0700720c */ /* 0x000fe40003f05300 */
[----:B------:R-:W-:-:S02]  /*03c0*/  ISETP.NE.AND P4, PT, R3, RZ, PT ;  /* 0x000000ff0300720c */ /* 0x000fc40003f85270 */
[----:B------:R-:W-:Y:S02]  /*03d0*/  SEL R6, RZ, 0xffffffff, P3 ;  /* 0xffffffffff067807 */ /* 0x000fe40001800000 */
[----:B------:R-:W-:-:S04]  /*03e0*/  SEL R3, RZ, 0xffffffff, P0 ;  /* 0xffffffffff037807 */ /* 0x000fc80000000000 */
[----:B------:R-:W-:-:S04]  /*03f0*/  @P1 SEL R6, R3, R6, !P4 ;  /* 0x0000000603061207 */ /* 0x000fc80006000000 */
[----:B------:R-:W-:-:S04]  /*0400*/  LOP3.LUT R6, R6, 0x1, RZ, 0xc0, !PT ;  /* 0x0000000106067812 */ /* 0x000fc800078ec0ff */
[----:B------:R-:W-:-:S04]  /*0410*/  ISETP.NE.U32.AND P0, PT, R6, 0x1, PT ;  /* 0x000000010600780c */ /* 0x000fc80003f05070 */
[----:B------:R-:W-:-:S09]  /*0420*/  SEL R3, RZ, 0x1, !P0 ;  /* 0x00000001ff037807 */ /* 0x000fd20004000000 */
.L_x_4:
[----:B------:R-:W1:Y:S02]  /*0430*/  SHFL.IDX PT, R7, R2, RZ, 0x1f ;  /* 0x00001fff02077589 */ /* 0x000e6400000e0000 */
[----:B-1----:R-:W-:-:S13]  /*0440*/  ISETP.NE.AND P0, PT, R7, RZ, PT ;  /* 0x000000ff0700720c */ /* 0x002fda0003f05270 */
[----:B------:R-:W-:Y:S05]  /*0450*/  @P0 BRA `(.L_x_5) ;  /* 0x0000000000580947 */ /* 0x000fea0003800000 */
[----:B------:R-:W1:Y:S01]  /*0460*/  S2UR UR8, SR_CgaCtaId ;  /* 0x00000000000879c3 */ /* 0x000e620000008800 */
[----:B------:R-:W-:Y:S01]  /*0470*/  UMOV UR4, 0x400 ;  /* 0x0000040000047882 */ /* 0x000fe20000000000 */
[----:B------:R-:W-:Y:S01]  /*0480*/  UMOV UR5, 0x1 ;  /* 0x0000000100057882 */ /* 0x000fe20000000000 */
[----:B------:R-:W-:Y:S01]  /*0490*/  UMOV UR6, 0x4 ;  /* 0x0000000400067882 */ /* 0x000fe20000000000 */
[----:B------:R-:W-:Y:S01]  /*04a0*/  ELECT P0, URZ, PT ;  /* 0x00000000003f782f */ /* 0x000fe20003800000 */
[----:B------:R-:W-:-:S04]  /*04b0*/  UIADD3 UR6, -UR6, 0x100000, URZ ;  /* 0x0010000006067890 */ /* 0x000fc8000fffe13f */
[----:B------:R-:W-:Y:S02]  /*04c0*/  USHF.L.U32 UR7, UR6, 0xb, URZ ;  /* 0x0000000b06077899 */ /* 0x000fe4000800063f */
[----:B------:R-:W-:Y:S02]  /*04d0*/  USHF.L.U32 UR6, UR6, 0x1, URZ ;  /* 0x0000000106067899 */ /* 0x000fe4000800063f */
[----:B-1----:R-:W-:Y:S02]  /*04e0*/  ULEA UR8, UR8, UR4, 0x18 ;  /* 0x0000000408087291 */ /* 0x002fe4000f8ec03f */
[----:B------:R-:W-:-:S04]  /*04f0*/  UIADD3 UR4, -UR5, 0x100000, URZ ;  /* 0x0010000005047890 */ /* 0x000fc8000fffe13f */
[----:B------:R-:W-:Y:S02]  /*0500*/  USHF.L.U32 UR5, UR4, 0xb, URZ ;  /* 0x0000000b04057899 */ /* 0x000fe4000800063f */
[----:B------:R-:W-:Y:S01]  /*0510*/  USHF.L.U32 UR4, UR4, 0x1, URZ ;  /* 0x0000000104047899 */ /* 0x000fe2000800063f */
[----:B------:R-:W1:Y:S11]  /*0520*/  FENCE.VIEW.ASYNC.S ;  /* 0x00000000000073c6 */ /* 0x000e760000000000 */
[----:B-1----:R1:W2:Y:S01]  /*0530*/  SYNCS.EXCH.64 URZ, [UR8], UR4 ;  /* 0x00000004083f75b2 */ /* 0x0022a20008000100 */
[----:B------:R1:W3:Y:S01]  /*0540*/  SYNCS.EXCH.64 URZ, [UR8+0x20], UR6 ;  /* 0x00002006083f75b2 */ /* 0x0002e20008000100 */
[----:B------:R1:W4:Y:S01]  /*0550*/  SYNCS.EXCH.64 URZ, [UR8+0x8], UR4 ;  /* 0x00000804083f75b2 */ /* 0x0003220008000100 */
[----:B------:R1:W1:Y:S01]  /*0560*/  SYNCS.EXCH.64 URZ, [UR8+0x28], UR6 ;  /* 0x00002806083f75b2 */ /* 0x0002620008000100 */
[----:B------:R1:W1:Y:S01]  /*0570*/  SYNCS.EXCH.64 URZ, [UR8+0x10], UR4 ;  /* 0x00001004083f75b2 */ /* 0x0002620008000100 */
[----:B------:R1:W1:Y:S01]  /*0580*/  SYNCS.EXCH.64 URZ, [UR8+0x30], UR6 ;  /* 0x00003006083f75b2 */ /* 0x0002620008000100 */
[----:B------:R1:W1:Y:S01]  /*0590*/  SYNCS.EXCH.64 URZ, [UR8+0x18], UR4 ;  /* 0x00001804083f75b2 */ /* 0x0002620008000100 */
[----:B------:R1:W1:Y:S01]  /*05a0*/  SYNCS.EXCH.64 URZ, [UR8+0x38], UR6 ;  /* 0x00003806083f75b2 */ /* 0x0002620008000100 */
[----:B------:R-:W-:Y:S01]  /*05b0*/  NOP ;  /* 0x0000000000007918 */ /* 0x000fe20000000000 */
.L_x_5:
[----:B------:R-:W5:Y:S01]  /*05c0*/  SHFL.IDX PT, R6, R2, RZ, 0x1f ;  /* 0x00001fff02067589 */ /* 0x000f6200000e0000 */
[----:B------:R-:W-:Y:S01]  /*05d0*/  NOP ;  /* 0x0000000000007918 */ /* 0x000fe20000000000 */
[----:B-----5:R-:W-:-:S13]  /*05e0*/  ISETP.NE.AND P0, PT, R6, RZ, PT ;  /* 0x000000ff0600720c */ /* 0x020fda0003f05270 */
[----:B------:R-:W-:Y:S05]  /*05f0*/  @P0 BRA `(.L_x_6) ;  /* 0x0000000000580947 */ /* 0x000fea0003800000 */
[----:B-1----:R-:W1:Y:S01]  /*0600*/  S2UR UR5, SR_CgaCtaId ;  /* 0x00000000000579c3 */ /* 0x002e620000008800 */
[----:B------:R-:W-:Y:S01]  /*0610*/  UMOV UR4, 0x400 ;  /* 0x0000040000047882 */ /* 0x000fe20000000000 */
[----:B------:R-:W-:Y:S01]  /*0620*/  UMOV UR6, 0x20 ;  /* 0x0000002000067882 */ /* 0x000fe20000000000 */
[----:B------:R-:W-:Y:S01]  /*0630*/  UMOV UR7, 0x100 ;  /* 0x0000010000077882 */ /* 0x000fe20000000000 */
[----:B------:R-:W-:Y:S01]  /*0640*/  ELECT P0, URZ, PT ;  /* 0x00000000003f782f */ /* 0x000fe20003800000 */
[----:B-1----:R-:W-:Y:S02]  /*0650*/  ULEA UR8, UR5, UR4, 0x18 ;  /* 0x0000000405087291 */ /* 0x002fe4000f8ec03f */
[----:B------:R-:W-:-:S04]  /*0660*/  UIADD3 UR4, -UR6, 0x100000, URZ ;  /* 0x0010000006047890 */ /* 0x000fc8000fffe13f */
[----:B------:R-:W-:Y:S02]  /*0670*/  USHF.L.U32 UR5, UR4, 0xb, URZ ;  /* 0x0000000b04057899 */ /* 0x000fe4000800063f */
[----:B------:R-:W-:Y:S02]  /*0680*/  USHF.L.U32 UR4, UR4, 0x1, URZ ;  /* 0x0000000104047899 */ /* 0x000fe4000800063f */
[----:B------:R-:W-:-:S04]  /*0690*/  UIADD3 UR6, -UR7, 0x100000, URZ ;  /* 0x0010000007067890 */ /* 0x000fc8000fffe13f */
[----:B------:R-:W-:Y:S02]  /*06a0*/  USHF.L.U32 UR7, UR6, 0xb, URZ ;  /* 0x0000000b06077899 */ /* 0x000fe4000800063f */
[----:B------:R-:W-:Y:S01]  /*06b0*/  USHF.L.U32 UR6, UR6, 0x1, URZ ;  /* 0x0000000106067899 */ /* 0x000fe2000800063f */
[----:B------:R-:W1:Y:S03]  /*06c0*/  FENCE.VIEW.ASYNC.S ;  /* 0x00000000000073c6 */ /* 0x000e660000000000 */
[----:B-1----:R1:W1:Y:S08]  /*06d0*/  SYNCS.EXCH.64 URZ, [UR8+0x40], UR4 ;  /* 0x00004004083f75b2 */ /* 0x0022700008000100 */
[----:B------:R1:W1:Y:S01]  /*06e0*/  SYNCS.EXCH.64 URZ, [UR8+0x60], UR6 ;  /* 0x00006006083f75b2 */ /* 0x0002620008000100 */
[----:B------:R1:W1:Y:S01]  /*06f0*/  SYNCS.EXCH.64 URZ, [UR8+0x48], UR4 ;  /* 0x00004804083f75b2 */ /* 0x0002620008000100 */
[----:B------:R1:W1:Y:S01]  /*0700*/  SYNCS.EXCH.64 URZ, [UR8+0x68], UR6 ;  /* 0x00006806083f75b2 */ /* 0x0002620008000100 */
[----:B------:R1:W1:Y:S01]  /*0710*/  SYNCS.EXCH.64 URZ, [UR8+0x50], UR4 ;  /* 0x00005004083f75b2 */ /* 0x0002620008000100 */
[----:B------:R1:W1:Y:S01]  /*0720*/  SYNCS.EXCH.64 URZ, [UR8+0x70], UR6 ;  /* 0x00007006083f75b2 */ /* 0x0002620008000100 */
[----:B------:R1:W1:Y:S01]  /*0730*/  SYNCS.EXCH.64 URZ, [UR8+0x58], UR4 ;  /* 0x00005804083f75b2 */ /* 0x0002620008000100 */
[----:B------:R1:W1:Y:S01]  /*0740*/  SYNCS.EXCH.64 URZ, [UR8+0x78], UR6 ;  /* 0x00007806083f75b2 */ /* 0x0002620008000100 */
[----:B------:R-:W-:Y:S01]  /*0750*/  NOP ;  /* 0x0000000000007918 */ /* 0x000fe20000000000 */
.L_x_6:
[----:B------:R-:W-:Y:S01]  /*0760*/  SHF.R.S32.HI R9, RZ, 0x1f, R18 ;  /* 0x0000001fff097819 */ /* 0x000fe20000011412 */
[----:B------:R-:W5:Y:S01]  /*0770*/  SHFL.IDX PT, R2, R2, RZ, 0x1f ;  /* 0x00001fff02027589 */ /* 0x000f6200000e0000 */
[----:B-1----:R-:W1:Y:S01]  /*0780*/  S2UR UR8, SR_CTAID.X ;  /* 0x00000000000879c3 */ /* 0x002e620000002500 */
[----:B------:R-:W-:Y:S02]  /*0790*/  ELECT P0, URZ, PT ;  /* 0x00000000003f782f */ /* 0x000fe40003800000 */
[----:B------:R-:W-:Y:S01]  /*07a0*/  LEA.HI R9, R9, R18, RZ, 0x7 ;  /* 0x0000001209097211 */ /* 0x000fe200078f38ff */
[----:B------:R-:W2:Y:S01]  /*07b0*/  S2R R6, SR_CTAID.Y ;  /* 0x0000000000067919 */ /* 0x000ea20000002600 */
[----:B------:R-:W-:Y:S01]  /*07c0*/  SHF.R.S32.HI R12, RZ, 0x1f, R7 ;  /* 0x0000001fff0c7819 */ /* 0x000fe20000011407 */
[----:B------:R-:W-:Y:S01]  /*07d0*/  ULDC UR4, c[0x0][0x150] ;  /* 0x0000540000047ab9 */ /* 0x000fe20000000800 */
[----:B------:R-:W-:Y:S01]  /*07e0*/  LOP3.LUT R9, R9, 0xffffff80, RZ, 0xc0, !PT ;  /* 0xffffff8009097812 */ /* 0x000fe200078ec0ff */
[----:B------:R-:W-:Y:S01]  /*07f0*/  IMAD.MOV.U32 R152, RZ, RZ, 0x1 ;  /* 0x00000001ff987424 */ /* 0x000fe200078e00ff */
[----:B------:R-:W-:Y:S01]  /*0800*/  LEA.HI R12, R12, R7, RZ, 0x2 ;  /* 0x000000070c0c7211 */ /* 0x000fe200078f10ff */
[----:B------:R-:W-:Y:S01]  /*0810*/  NOP ;  /* 0x0000000000007918 */ /* 0x000fe20000000000 */
[----:B------:R-:W-:Y:S01]  /*0820*/  ISETP.NE.AND P4, PT, R0, RZ, PT ;  /* 0x000000ff0000720c */ /* 0x000fe20003f85270 */
[----:B------:R-:W-:Y:S01]  /*0830*/  IMAD.IADD R11, R18, 0x1, -R9 ;  /* 0x00000001120b7824 */ /* 0x000fe200078e0a09 */
[----:B------:R-:W-:Y:S01]  /*0840*/  LOP3.LUT R12, R12, 0x3ffffffc, RZ, 0xc0, !PT ;  /* 0x3ffffffc0c0c7812 */ /* 0x000fe200078ec0ff */
[----:B------:R-:W-:Y:S01]  /*0850*/  UMOV UR38, 0x1 ;  /* 0x0000000100267882 */ /* 0x000fe20000000000 */
[----:B------:R-:W-:-:S02]  /*0860*/  ISETP.NE.AND P5, PT, R10, RZ, PT ;  /* 0x000000ff0a00720c */ /* 0x000fc40003fa5270 */
[----:B------:R-:W-:Y:S02]  /*0870*/  SHF.R.S32.HI R8, RZ, 0x1f, R11 ;  /* 0x0000001fff087819 */ /* 0x000fe4000001140b */
[----:B------:R-:W-:Y:S02]  /*0880*/  IADD3 R12, R7, -R12, RZ ;  /* 0x8000000c070c7210 */ /* 0x000fe40007ffe0ff */
[----:B------:R-:W-:Y:S02]  /*0890*/  LEA.HI R8, R8, R11, RZ, 0x3 ;  /* 0x0000000b08087211 */ /* 0x000fe400078f18ff */
[----:B-----5:R-:W-:Y:S02]  /*08a0*/  ISETP.NE.OR P0, PT, R2, RZ, !P0 ;  /* 0x000000ff0200720c */ /* 0x020fe40004705670 */
[----:B-1----:R-:W-:Y:S02]  /*08b0*/  I2FP.F32.U32 R13, UR8 ;  /* 0x00000008000d7c45 */ /* 0x002fe40008201000 */
[----:B------:R-:W-:-:S02]  /*08c0*/  SHF.R.S32.HI R2, RZ, 0x3, R8 ;  /* 0x00000003ff027819 */ /* 0x000fc40000011408 */
[----:B------:R-:W-:Y:S01]  /*08d0*/  SHF.R.S32.HI R9, RZ, 0x1f, R8 ;  /* 0x0000001fff097819 */ /* 0x000fe20000011408 */
[----:B------:R-:W-:Y:S01]  /*08e0*/  FMUL R13, R13, UR4 ;  /* 0x000000040d0d7c20 */ /* 0x000fe20008400000 */
[----:B------:R-:W1:Y:S01]  /*08f0*/  LDC R8, c[0x0][0x144] ;  /* 0x00005100ff087b82 */ /* 0x000e620000000800 */
[----:B------:R-:W-:Y:S01]  /*0900*/  ULDC UR4, c[0x0][0x154] ;  /* 0x0000550000047ab9 */ /* 0x000fe20000000800 */
[----:B------:R-:W-:Y:S02]  /*0910*/  LEA.HI R9, R9, R2, RZ, 0x2 ;  /* 0x0000000209097211 */ /* 0x000fe400078f10ff */
[----:B--2---:R-:W-:Y:S01]  /*0920*/  I2FP.F32.U32 R14, R6 ;  /* 0x00000006000e7245 */ /* 0x004fe20000201000 */
[----:B------:R-:W2:Y:S01]  /*0930*/  F2I.U32.TRUNC.NTZ R13, R13 ;  /* 0x0000000d000d7305 */ /* 0x000ea2000020f000 */
[----:B------:R-:W-:Y:S01]  /*0940*/  LOP3.LUT R9, R9, 0xfffffffc, RZ, 0xc0, !PT ;  /* 0xfffffffc09097812 */ /* 0x000fe200078ec0ff */
[----:B------:R-:W-:Y:S01]  /*0950*/  VOTEU.ALL UP0, P0 ;  /* 0x00000000003f7886 */ /* 0x000fe20000000000 */
[----:B------:R-:W-:Y:S01]  /*0960*/  VOTEU.ALL UP1, P0 ;  /* 0x00000000003f7886 */ /* 0x000fe20000020000 */
[----:B------:R-:W-:Y:S01]  /*0970*/  FMUL R14, R14, UR4 ;  /* 0x000000040e0e7c20 */ /* 0x000fe20008400000 */
[----:B------:R-:W-:Y:S01]  /*0980*/  UMOV UR4, 0x20 ;  /* 0x0000002000047882 */ /* 0x000fe20000000000 */
[----:B------:R-:W-:Y:S01]  /*0990*/  IMAD.IADD R9, R2, 0x1, -R9 ;  /* 0x0000000102097824 */ /* 0x000fe200078e0a09 */
[----:B------:R-:W5:Y:S01]  /*09a0*/  @!UP0 S2UR UR7, SR_CgaCtaId ;  /* 0x00000000000789c3 */ /* 0x000f620000008800 */
[----:B------:R-:W-:Y:S01]  /*09b0*/  @!UP0 UMOV UR6, 0x400 ;  /* 0x0000040000068882 */ /* 0x000fe20000000000 */
[----:B------:R-:W-:-:S04]  /*09c0*/  @!UP0 UIADD3 UR4, -UR4, 0x100000, URZ ;  /* 0x0010000004048890 */ /* 0x000fc8000fffe13f */
[----:B------:R-:W-:Y:S02]  /*09d0*/  @!UP0 USHF.L.U32 UR5, UR4, 0xb, URZ ;  /* 0x0000000b04058899 */ /* 0x000fe4000800063f */
[----:B------:R-:W-:Y:S01]  /*09e0*/  @!UP0 USHF.L.U32 UR4, UR4, 0x1, URZ ;  /* 0x0000000104048899 */ /* 0x000fe2000800063f */
[----:B------:R-:W-:Y:S01]  /*09f0*/  IMAD R12, R12, 0x4, R9 ;  /* 0x000000040c0c7824 */ /* 0x000fe200078e0209 */
[----:B------:R-:W3:Y:S03]  /*0a00*/  F2I.U32.TRUNC.NTZ R14, R14 ;  /* 0x0000000e000e7305 */ /* 0x000ee6000020f000 */
[C---:B------:R-:W-:Y:S01]  /*0a10*/  IMAD.SHL.U32 R153, R12.reuse, 0x4, RZ ;  /* 0x000000040c997824 */ /* 0x040fe200078e00ff */
[----:B------:R-:W-:Y:S01]  /*0a20*/  LEA.HI R2, R12, R12, RZ, 0x1 ;  /* 0x0000000c0c027211 */ /* 0x000fe200078f08ff */
[----:B--2---:R-:W-:Y:S01]  /*0a30*/  IMAD.MOV R15, RZ, RZ, -R13 ;  /* 0x000000ffff0f7224 */ /* 0x004fe200078e0a0d */
[----:B------:R-:W2:Y:S02]  /*0a40*/  LDC R9, c[0x0][0x148] ;  /* 0x00005200ff097b82 */ /* 0x000ea40000000800 */
[----:B------:R-:W-:Y:S01]  /*0a50*/  LOP3.LUT R13, R2, 0xfffffffe, RZ, 0xc0, !PT ;  /* 0xfffffffe020d7812 */ /* 0x000fe200078ec0ff */
[----:B-1----:R-:W-:Y:S01]  /*0a60*/  IMAD R8, R8, R15, UR8 ;  /* 0x0000000808087e24 */ /* 0x002fe2000f8e020f */
[----:B------:R-:W-:-:S02]  /*0a70*/  LOP3.LUT R153, R12, 0xc, R153, 0x78, !PT ;  /* 0x0000000c0c997812 */ /* 0x000fc400078e7899 */
[----:B------:R-:W-:Y:S02]  /*0a80*/  IADD3 R13, R12, -R13, RZ ;  /* 0x8000000d0c0d7210 */ /* 0x000fe40007ffe0ff */
[----:B------:R-:W1:Y:S01]  /*0a90*/  LDC R15, c[0x0][0x140] ;  /* 0x00005000ff0f7b82 */ /* 0x000e620000000800 */
[----:B---3--:R-:W-:Y:S01]  /*0aa0*/  IMAD.MOV R23, RZ, RZ, -R14 ;  /* 0x000000ffff177224 */ /* 0x008fe200078e0a0e */
[----:B------:R-:W-:Y:S02]  /*0ab0*/  ISETP.NE.AND P1, PT, R13, R8, PT ;  /* 0x000000080d00720c */ /* 0x000fe40003f25270 */
[----:B------:R-:W-:Y:S01]  /*0ac0*/  IADD3 R12, R10, -0x1, RZ ;  /* 0xffffffff0a0c7810 */ /* 0x000fe20007ffe0ff */
[----:B-----5:R-:W-:Y:S01]  /*0ad0*/  @!UP0 ULEA UR6, UR7, UR6, 0x18 ;  /* 0x0000000607068291 */ /* 0x020fe2000f8ec03f */
[----:B------:R-:W-:Y:S01]  /*0ae0*/  VOTEU.ALL UP0, P0 ;  /* 0x00000000003f7886 */ /* 0x000fe20000000000 */
[----:B------:R-:W-:-:S04]  /*0af0*/  LOP3.LUT P0, RZ, R11, 0x7, RZ, 0xc0, !PT ;  /* 0x000000070bff7812 */ /* 0x000fc8000780c0ff */
[----:B------:R-:W-:-:S04]  /*0b00*/  ISETP.LT.U32.AND P0, PT, R153, 0x2, !P0 ;  /* 0x000000029900780c */ /* 0x000fc80004701070 */
[----:B------:R-:W-:Y:S01]  /*0b10*/  @P1 LEA.HI R2, R153, R153, RZ, 0x1 ;  /* 0x0000009999021211 */ /* 0x000fe200078f08ff */
[----:B--2---:R-:W-:Y:S01]  /*0b20*/  IMAD R13, R9, R23, R6 ;  /* 0x00000017090d7224 */ /* 0x004fe200078e0206 */
[----:B------:R-:W-:Y:S01]  /*0b30*/  SEL R11, RZ, 0x1, !P0 ;  /* 0x00000001ff0b7807 */ /* 0x000fe20004000000 */
[----:B------:R-:W2:Y:S02]  /*0b40*/  FENCE.VIEW.ASYNC.S ;  /* 0x00000000000073c6 */ /* 0x000ea40000000000 */
[----:B--2---:R2:W3:Y:S01]  /*0b50*/  @!UP0 SYNCS.EXCH.64 URZ, [UR6+0x80], UR4 ;  /* 0x00008004063f85b2 */ /* 0x0044e20008000100 */
[----:B------:R-:W-:Y:S02]  /*0b60*/  @P1 SHF.R.S32.HI R2, RZ, 0x1, R2 ;  /* 0x00000001ff021819 */ /* 0x000fe40000011402 */
[----:B------:R-:W-:Y:S02]  /*0b70*/  ISETP.GE.U32.AND P0, PT, R12, 0x2, PT ;  /* 0x000000020c00780c */ /* 0x000fe40003f06070 */
[----:B------:R-:W-:-:S02]  /*0b80*/  @P1 ISETP.NE.AND P6, PT, R2, R13, PT ;  /* 0x0000000d0200120c */ /* 0x000fc40003fc5270 */
[----:B-1----:R-:W-:Y:S02]  /*0b90*/  ISETP.EQ.U32.AND P3, PT, R15, 0x1, PT ;  /* 0x000000010f00780c */ /* 0x002fe40003f62070 */
[----:B------:R-:W-:Y:S02]  /*0ba0*/  @P1 SEL R152, RZ, 0x1, P6 ;  /* 0x00000001ff981807 */ /* 0x000fe40003000000 */
[C---:B------:R-:W-:Y:S02]  /*0bb0*/  ISETP.EQ.OR P1, PT, R0.reuse, 0x3, !P4 ;  /* 0x000000030000780c */ /* 0x040fe40006722670 */
[----:B------:R-:W-:Y:S02]  /*0bc0*/  ISETP.EQ.AND P6, PT, R0, 0x2, !P5 ;  /* 0x000000020000780c */ /* 0x000fe40006fc2270 */
[----:B------:R-:W-:Y:S01]  /*0bd0*/  ISETP.EQ.AND P1, PT, R10, RZ, P1 ;  /* 0x000000ff0a00720c */ /* 0x000fe20000f22270 */
[----:B------:R2:W1:Y:S01]  /*0be0*/  @!UP1 SYNCS.EXCH.64 URZ, [UR6+0x88], UR4 ;  /* 0x00008804063f95b2 */ /* 0x0004620008000100 */
[----:B------:R-:W-:Y:S01]  /*0bf0*/  SEL R19, RZ, 0x1, !P6 ;  /* 0x00000001ff137807 */ /* 0x000fe20007000000 */
[----:B------:R-:W-:Y:S01]  /*0c00*/  NOP ;  /* 0x0000000000007918 */ /* 0x000fe20000000000 */
[----:B------:R-:W-:-:S02]  /*0c10*/  SEL R22, RZ, 0x1, !P1 ;  /* 0x00000001ff167807 */ /* 0x000fc40004800000 */
[----:B------:R-:W-:Y:S02]  /*0c20*/  LOP3.LUT R152, R152, R11, RZ, 0xc0, !PT ;  /* 0x0000000b98987212 */ /* 0x000fe400078ec0ff */
[----:B------:R-:W-:Y:S02]  /*0c30*/  SEL R19, R19, 0x2, P0 ;  /* 0x0000000213137807 */ /* 0x000fe40000000000 */
[----:B------:R-:W-:Y:S01]  /*0c40*/  SEL R22, R22, 0x2, P0 ;  /* 0x0000000216167807 */ /* 0x000fe20000000000 */
[----:B--23--:R-:W-:Y:S06]  /*0c50*/  @!P3 BRA `(.L_x_7) ;  /* 0x000000000008b947 */ /* 0x00cfec0003800000 */
[----:B-1--4-:R-:W-:Y:S01]  /*0c60*/  UCGABAR_ARV ;  /* 0x00000000000079c7 */ /* 0x012fe20008000000 */
[----:B------:R-:W-:Y:S05]  /*0c70*/  BRA `(.L_x_8) ;  /* 0x0000000000047947 */ /* 0x000fea0003800000 */
.L_x_7:
[----:B-1--4-:R-:W-:Y:S01]  /*0c80*/  NOP ;  /* 0x0000000000007918 */ /* 0x012fe20000000000 */
.L_x_8:
[----:B------:R-:W1:Y:S01]  /*0c90*/  LDC R2, c[0x0][0x904] ;  /* 0x00024100ff027b82 */ /* 0x000e620000000800 */
[----:B------:R-:W-:Y:S02]  /*0ca0*/  IMAD.U32 R10, RZ, RZ, UR8 ;  /* 0x00000008ff0a7e24 */ /* 0x000fe4000f8e00ff */
[----:B------:R-:W-:Y:S01]  /*0cb0*/  IMAD.MOV.U32 R11, RZ, RZ, RZ ;  /* 0x000000ffff0b7224 */ /* 0x000fe200078e00ff */
[----:B-1----:R-:W-:-:S04]  /*0cc0*/  ISETP.NE.AND P1, PT, R2, 0x1, PT ;  /* 0x000000010200780c */ /* 0x002fc80003f25270 */
[----:B------:R-:W-:-:S09]  /*0cd0*/  P2R R7, PR, RZ, 0x2 ;  /* 0x00000002ff077803 */ /* 0x000fd20000000000 */
[----:B------:R-:W1:Y:S01]  /*0ce0*/  @P1 LDC R17, c[0x0][0x10] ;  /* 0x00000400ff111b82 */ /* 0x000e620000000800 */
[----:B------:R-:W-:Y:S01]  /*0cf0*/  @P1 IMAD.MOV.U32 R7, RZ, RZ, RZ ;  /* 0x000000ffff071224 */ /* 0x000fe200078e00ff */
[----:B------:R-:W-:-:S06]  /*0d00*/  @P1 MOV R15, RZ ;  /* 0x000000ff000f1202 */ /* 0x000fcc0000000f00 */
[----:B------:R-:W2:Y:S01]  /*0d10*/  @!P1 LDC R13, c[0x0][0xc] ;  /* 0x00000300ff0d9b82 */ /* 0x000ea20000000800 */
[----:B------:R-:W-:Y:S01]  /*0d20*/  ULDC UR4, c[0x0][0xc] ;  /* 0x0000030000047ab9 */ /* 0x000fe20000000800 */
[----:B------:R-:W-:Y:S01]  /*0d30*/  ULDC UR5, c[0x0][0x10] ;  /* 0x0000040000057ab9 */ /* 0x000fe20000000800 */
[----:B------:R-:W-:Y:S01]  /*0d40*/  ULDC UR6, c[0x0][0x14] ;  /* 0x0000050000067ab9 */ /* 0x000fe20000000800 */
[----:B------:R-:W-:-:S04]  /*0d50*/  UIMAD.WIDE.U32 UR4, UR4, UR5, URZ ;  /* 0x00000005040472a5 */ /* 0x000fc8000f8e003f */
[----:B------:R-:W-:Y:S02]  /*0d60*/  UIMAD.WIDE.U32 UR46, UR4, UR6, URZ ;  /* 0x00000006042e72a5 */ /* 0x000fe4000f8e003f */
[----:B------:R-:W-:-:S04]  /*0d70*/  UIMAD UR39, UR5, UR6, URZ ;  /* 0x00000006052772a4 */ /* 0x000fc8000f8e023f */
[----:B------:R-:W-:Y:S01]  /*0d80*/  UIADD3 UR39, UR47, UR39, URZ ;  /* 0x000000272f277290 */ /* 0x000fe2000fffe03f */
[----:B-1----:R-:W-:-:S04]  /*0d90*/  @P1 IMAD.WIDE.U32 R16, R17, UR8, R6 ;  /* 0x0000000811101c25 */ /* 0x002fc8000f8e0006 */
[----:B------:R-:W-:Y:S02]  /*0da0*/  @P1 IMAD.IADD R17, R17, 0x1, R15 ;  /* 0x0000000111111824 */ /* 0x000fe400078e020f */
[----:B--2---:R-:W-:-:S04]  /*0db0*/  @!P1 IMAD.WIDE.U32 R10, R6, R13, R10 ;  /* 0x0000000d060a9225 */ /* 0x004fc800078e000a */
[----:B------:R-:W-:Y:S02]  /*0dc0*/  @!P1 IMAD.MOV.U32 R16, RZ, RZ, R10 ;  /* 0x000000ffff109224 */ /* 0x000fe400078e000a */
[----:B------:R-:W-:Y:S01]  /*0dd0*/  @!P1 IMAD.MOV.U32 R17, RZ, RZ, R11 ;  /* 0x000000ffff119224 */ /* 0x000fe200078e000b */
[----:B------:R-:W-:Y:S06]  /*0de0*/  @!P3 BRA `(.L_x_9) ;  /* 0x00000000000cb947 */ /* 0x000fec0003800000 */
[----:B------:R-:W-:Y:S01]  /*0df0*/  UCGABAR_WAIT ;  /* 0x0000000000007dc7 */ /* 0x000fe20008000000 */
[----:B------:R-:W-:Y:S01]  /*0e00*/  CCTL.IVALL ;  /* 0x00000000ff00798f */ /* 0x000fe20002000000 */
[----:B------:R-:W-:Y:S05]  /*0e10*/  BRA `(.L_x_10) ;  /* 0x0000000000047947 */ /* 0x000fea0003800000 */
.L_x_9:
[----:B------:R-:W-:Y:S06]  /*0e20*/  BAR.SYNC.DEFER_BLOCKING 0x0 ;  /* 0x0000000000007b1d */ /* 0x000fec0000010000 */
.L_x_10:
[----:B------:R-:W1:Y:S01]  /*0e30*/  S2UR UR37, SR_CgaCtaId ;  /* 0x00000000002579c3 */ /* 0x000e620000008800 */
[----:B------:R-:W-:Y:S04]  /*0e40*/  BSSY B6, `(.L_x_11) ;  /* 0x0000908000067945 */ /* 0x000fe80003800000 */
[----:B------:R-:W-:Y:S05]  /*0e50*/  @!P5 BRA `(.L_x_12) ;  /* 0x0000006000c8d947 */ /* 0x000fea0003800000 */
[----:B------:R-:W-:-:S13]  /*0e60*/  ISETP.GT.U32.AND P0, PT, R12, 0x1, PT ;  /* 0x000000010c00780c */ /* 0x000fda0003f04070 */
[----:B------:R-:W-:Y:S05]  /*0e70*/  @P0 BRA `(.L_x_13) ;  /* 0x0000009000100947 */ /* 0x000fea0003800000 */
[----:B------:R-:W-:Y:S01]  /*0e80*/  ULDC.64 UR4, c[0x0][0x8f8] ;  /* 0x00023e0000047ab9 */ /* 0x000fe20000000a00 */
[----:B------:R-:W-:Y:S01]  /*0e90*/  UMOV UR43, 0xffffffff ;  /* 0xffffffff002b7882 */ /* 0x000fe20000000000 */
[----:B------:R-:W-:Y:S01]  /*0ea0*/  ISETP.GE.U32.AND P0, PT, R16, UR4, PT ;  /* 0x0000000410007c0c */ /* 0x000fe2000bf06070 */
[----:B------:R-:W-:Y:S01]  /*0eb0*/  IMAD.MOV.U32 R155, RZ, RZ, -0x1 ;  /* 0xffffffffff9b7424 */ /* 0x000fe200078e00ff */
[----:B------:R-:W-:Y:S02]  /*0ec0*/  PRMT R154, RZ, 0x7610, R154 ;  /* 0x00007610ff9a7816 */ /* 0x000fe4000000009a */
[----:B------:R-:W-:Y:S02]  /*0ed0*/  ISETP.GE.U32.AND.EX P0, PT, R17, UR5, PT, P0 ;  /* 0x0000000511007c0c */ /* 0x000fe4000bf06100 */
[----:B------:R-:W-:Y:S02]  /*0ee0*/  MOV R156, 0xffffffff ;  /* 0xffffffff009c7802 */ /* 0x000fe40000000f00 */
[----:B------:R-:W-:-:S09]  /*0ef0*/  PRMT R0, RZ, 0x7610, R0 ;  /* 0x00007610ff007816 */ /* 0x000fd20000000000 */
[----:B------:R-:W-:Y:S05]  /*0f00*/  @P0 BRA `(.L_x_14) ;  /* 0x0000000400240947 */ /* 0x000fea0003800000 */
[----:B------:R-:W2:Y:S01]  /*0f10*/  LDC.64 R20, c[0x0][0x8d0] ;  /* 0x00023400ff147b82 */ /* 0x000ea20000000a00 */
[----:B------:R-:W-:Y:S02]  /*0f20*/  IMAD.MOV.U32 R4, RZ, RZ, R16 ;  /* 0x000000ffff047224 */ /* 0x000fe400078e0010 */
[----:B------:R-:W-:-:S05]  /*0f30*/  IMAD.MOV.U32 R5, RZ, RZ, R17 ;  /* 0x000000ffff057224 */ /* 0x000fca00078e0011 */
[----:B------:R-:W3:Y:S08]  /*0f40*/  LDC R0, c[0x0][0x8d8] ;  /* 0x00023600ff007b82 */ /* 0x000ef00000000800 */
[----:B------:R-:W4:Y:S01]  /*0f50*/  LDC.64 R24, c[0x0][0x8c8] ;  /* 0x00023200ff187b82 */ /* 0x000f220000000a00 */
[----:B--2---:R-:W-:-:S04]  /*0f60*/  ISETP.NE.U32.AND P0, PT, R20, RZ, PT ;  /* 0x000000ff1400720c */ /* 0x004fc80003f05070 */
[----:B------:R-:W-:-:S13]  /*0f70*/  ISETP.NE.AND.EX P0, PT, R21, RZ, PT, P0 ;  /* 0x000000ff1500720c */ /* 0x000fda0003f05300 */
[----:B---34-:R-:W-:Y:S05]  /*0f80*/  @!P0 BRA `(.L_x_15) ;  /* 0x0000000000288947 */ /* 0x018fea0003800000 */
[----:B------:R-:W2:Y:S02]  /*0f90*/  LDC R3, c[0x0][0x8dc] ;  /* 0x00023700ff037b82 */ /* 0x000ea40000000800 */
[----:B--2---:R-:W-:-:S04]  /*0fa0*/  IADD3 R3, P0, R16, R3, RZ ;  /* 0x0000000310037210 */ /* 0x004fc80007f1e0ff */
[----:B------:R-:W-:-:S05]  /*0fb0*/  IADD3.X R15, RZ, R17, RZ, P0, !PT ;  /* 0x00000011ff0f7210 */ /* 0x000fca00007fe4ff */
[----:B------:R-:W-:-:S04]  /*0fc0*/  IMAD.WIDE.U32 R4, R15, R20, RZ ;  /* 0x000000140f047225 */ /* 0x000fc800078e00ff */
[----:B------:R-:W-:-:S04]  /*0fd0*/  IMAD.WIDE.U32 R10, P0, R3, R21, R4 ;  /* 0x00000015030a7225 */ /* 0x000fc80007800004 */
[----:B------:R-:W-:-:S04]  /*0fe0*/  IMAD.WIDE.U32 R4, R3, R20, RZ ;  /* 0x0000001403047225 */ /* 0x000fc800078e00ff */
[----:B------:R-:W-:Y:S01]  /*0ff0*/  IMAD.X R13, RZ, RZ, RZ, P0 ;  /* 0x000000ffff0d7224 */ /* 0x000fe200000e06ff */
[----:B------:R-:W-:Y:S01]  /*1000*/  IADD3 RZ, P0, R5, R10, RZ ;  /* 0x0000000a05ff7210 */ /* 0x000fe20007f1e0ff */
[----:B------:R-:W-:-:S04]  /*1010*/  IMAD.MOV.U32 R12, RZ, RZ, R11 ;  /* 0x000000ffff0c7224 */ /* 0x000fc800078e000b */
[----:B------:R-:W-:-:S08]  /*1020*/  IMAD.WIDE.U32.X R4, R15, R21, R12, P0 ;  /* 0x000000150f047225 */ /* 0x000fd000000e040c */
.L_x_15:
[----:B------:R-:W2:Y:S01]  /*1030*/  LDC.64 R20, c[0x0][0x8e8] ;  /* 0x00023a00ff147b82 */ /* 0x000ea20000000a00 */
[-CC-:B------:R-:W-:Y:S01]  /*1040*/  SHF.R.U64 R27, R4, R0.reuse, R5.reuse ;  /* 0x00000000041b7219 */ /* 0x180fe20000001205 */
[----:B------:R-:W-:Y:S01]  /*1050*/  ULDC UR4, c[0x0][0x900] ;  /* 0x0002400000047ab9 */ /* 0x000fe20000000800 */
[----:B------:R-:W-:Y:S01]  /*1060*/  SHF.R.U32.HI R0, RZ, R0, R5 ;  /* 0x00000000ff007219 */ /* 0x000fe20000011605 */
[----:B------:R-:W-:Y:S01]  /*1070*/  IMAD R23, R9, R23, R6 ;  /* 0x0000001709177224 */ /* 0x000fe200078e0206 */
[----:B------:R-:W-:-:S03]  /*1080*/  IADD3 R3, P0, RZ, -R27, RZ ;  /* 0x8000001bff037210 */ /* 0x000fc60007f1e0ff */
[----:B------:R-:W3:Y:S01]  /*1090*/  LDC R10, c[0x0][0x8c0] ;  /* 0x00023000ff0a7b82 */ /* 0x000ee20000000800 */
[----:B------:R-:W-:-:S05]  /*10a0*/  IADD3.X R5, RZ, ~R0, RZ, P0, !PT ;  /* 0x80000000ff057210 */ /* 0x000fca00007fe4ff */
[-C--:B------:R-:W-:Y:S02]  /*10b0*/  IMAD R0, R5, R24.reuse, RZ ;  /* 0x0000001805007224 */ /* 0x080fe400078e02ff */
[----:B------:R-:W4:Y:S01]  /*10c0*/  LDC R7, c[0x0][0x8b0] ;  /* 0x00022c00ff077b82 */ /* 0x000f220000000800 */
[----:B------:R-:W-:-:S04]  /*10d0*/  IMAD.WIDE.U32 R4, R3, R24, R16 ;  /* 0x0000001803047225 */ /* 0x000fc800078e0010 */
[----:B------:R-:W-:-:S03]  /*10e0*/  IMAD R3, R3, R25, R0 ;  /* 0x0000001903037224 */ /* 0x000fc600078e0200 */
[----:B------:R-:W1:Y:S01]  /*10f0*/  LDC R15, c[0x0][0x8a8] ;  /* 0x00022a00ff0f7b82 */ /* 0x000e620000000800 */
[----:B------:R-:W-:Y:S01]  /*1100*/  IMAD.IADD R3, R5, 0x1, R3 ;  /* 0x0000000105037824 */ /* 0x000fe200078e0203 */
[----:B--2---:R-:W-:-:S04]  /*1110*/  ISETP.NE.U32.AND P0, PT, R20, RZ, PT ;  /* 0x000000ff1400720c */ /* 0x004fc80003f05070 */
[----:B------:R-:W-:Y:S02]  /*1120*/  ISETP.NE.AND.EX P0, PT, R21, RZ, PT, P0 ;  /* 0x000000ff1500720c */ /* 0x000fe40003f05300 */
[----:B------:R-:W2:Y:S01]  /*1130*/  LDC R12, c[0x0][0x8f0] ;  /* 0x00023c00ff0c7b82 */ /* 0x000ea20000000800 */
[-CC-:B---3--:R-:W-:Y:S02]  /*1140*/  SHF.R.U64 R13, R4, R10.reuse, R3.reuse ;  /* 0x0000000a040d7219 */ /* 0x188fe40000001203 */
[----:B------:R-:W-:-:S05]  /*1150*/  SHF.R.U32.HI R0, RZ, R10, R3 ;  /* 0x0000000aff007219 */ /* 0x000fca0000011603 */
[----:B------:R-:W3:Y:S01]  /*1160*/  LDC R14, c[0x0][0x8e0] ;  /* 0x00023800ff0e7b82 */ /* 0x000ee20000000800 */
[-CC-:B----4-:R-:W-:Y:S02]  /*1170*/  SHF.R.U64 R25, R13, R7.reuse, R0.reuse ;  /* 0x000000070d197219 */ /* 0x190fe40000001200 */
[----:B------:R-:W-:Y:S01]  /*1180*/  SHF.R.U32.HI R3, RZ, R7, R0 ;  /* 0x00000007ff037219 */ /* 0x000fe20000011600 */
[----:B------:R-:W-:-:S03]  /*1190*/  IMAD.MOV.U32 R0, RZ, RZ, -0x1 ;  /* 0xffffffffff007424 */ /* 0x000fc600078e00ff */
[--C-:B------:R-:W-:Y:S01]  /*11a0*/  SHF.R.U64 R26, R25, UR4, R3.reuse ;  /* 0x00000004191a7c19 */ /* 0x100fe20008001203 */
[----:B------:R-:W4:Y:S01]  /*11b0*/  LDC R24, c[0x0][0x8b8] ;  /* 0x00022e00ff187b82 */ /* 0x000f220000000800 */
[----:B------:R-:W-:Y:S02]  /*11c0*/  SHF.L.U32 R0, R0, UR4, RZ ;  /* 0x0000000400007c19 */ /* 0x000fe400080006ff */
[----:B------:R-:W-:Y:S02]  /*11d0*/  SHF.R.U32.HI R5, RZ, UR4, R3 ;  /* 0x00000004ff057c19 */ /* 0x000fe40008011603 */
[----:B------:R-:W-:Y:S02]  /*11e0*/  LOP3.LUT R0, RZ, R0, RZ, 0x33, !PT ;  /* 0x00000000ff007212 */ /* 0x000fe400078e33ff */
[----:B------:R-:W-:Y:S01]  /*11f0*/  MOV R4, R26 ;  /* 0x0000001a00047202 */ /* 0x000fe20000000f00 */
[----:B-1----:R-:W-:Y:S06]  /*1200*/  @!P0 BRA `(.L_x_16) ;  /* 0x0000000000288947 */ /* 0x002fec0003800000 */
[----:B------:R-:W1:Y:S02]  /*1210*/  LDC R3, c[0x0][0x8f4] ;  /* 0x00023d00ff037b82 */ /* 0x000e640000000800 */
[----:B-1----:R-:W-:-:S05]  /*1220*/  IADD3 R3, P0, R26, R3, RZ ;  /* 0x000000031a037210 */ /* 0x002fca0007f1e0ff */
[----:B------:R-:W-:-:S04]  /*1230*/  IMAD.X R9, RZ, RZ, R5, P0 ;  /* 0x000000ffff097224 */ /* 0x000fc800000e0605 */
[----:B------:R-:W-:-:S04]  /*1240*/  IMAD.WIDE.U32 R4, R9, R20, RZ ;  /* 0x0000001409047225 */ /* 0x000fc800078e00ff */
[----:B------:R-:W-:-:S04]  /*1250*/  IMAD.WIDE.U32 R6, P0, R3, R21, R4 ;  /* 0x0000001503067225 */ /* 0x000fc80007800004 */
[----:B------:R-:W-:Y:S01]  /*1260*/  IMAD.WIDE.U32 R4, R3, R20, RZ ;  /* 0x0000001403047225 */ /* 0x000fe200078e00ff */
[----:B------:R-:W-:-:S03]  /*1270*/  MOV R10, R7 ;  /* 0x00000007000a7202 */ /* 0x000fc60000000f00 */
[----:B------:R-:W-:Y:S01]  /*1280*/  IMAD.X R11, RZ, RZ, RZ, P0 ;  /* 0x000000ffff0b7224 */ /* 0x000fe200000e06ff */
[----:B------:R-:W-:-:S05]  /*1290*/  IADD3 RZ, P0, R5, R6, RZ ;  /* 0x0000000605ff7210 */ /* 0x000fca0007f1e0ff */
[----:B------:R-:W-:-:S08]  /*12a0*/  IMAD.WIDE.U32.X R4, R9, R21, R10, P0 ;  /* 0x0000001509047225 */ /* 0x000fd000000e040a */
.L_x_16:
[----:B--2---:R-:W-:Y:S01]  /*12b0*/  SHF.R.U64 R3, R4, R12, R5 ;  /* 0x0000000c04037219 */ /* 0x004fe20000001205 */
[----:B------:R-:W-:Y:S01]  /*12c0*/  USHF.L.U32 UR4, UR38, UR4, URZ ;  /* 0x0000000426047299 */ /* 0x000fe2000800063f */
[----:B------:R-:W-:Y:S01]  /*12d0*/  LOP3.LUT R0, R25, R0, RZ, 0xc0, !PT ;  /* 0x0000000019007212 */ /* 0x000fe200078ec0ff */
[----:B------:R-:W-:Y:S01]  /*12e0*/  VIADD R4, R15, 0xffffffff ;  /* 0xffffffff0f047836 */ /* 0x000fe20000000000 */
[----:B------:R-:W-:Y:S01]  /*12f0*/  SEL R8, R8, R23, !P1 ;  /* 0x0000001708087207 */ /* 0x000fe20004800000 */
[----:B------:R-:W-:Y:S01]  /*1300*/  IMAD.MOV R5, RZ, RZ, -R3 ;  /* 0x000000ffff057224 */ /* 0x000fe200078e0a03 */
[----:B------:R-:W-:Y:S01]  /*1310*/  R2UR UR43, R27 ;  /* 0x000000001b2b72ca */ /* 0x000fe200000e0000 */
[----:B------:R-:W-:Y:S01]  /*1320*/  IMAD R3, R3, UR4, R0 ;  /* 0x0000000403037c24 */ /* 0x000fe2000f8e0200 */
[----:B------:R-:W-:Y:S01]  /*1330*/  LOP3.LUT R4, R13, R4, RZ, 0xc0, !PT ;  /* 0x000000040d047212 */ /* 0x000fe200078ec0ff */
[----:B---3--:R-:W-:Y:S02]  /*1340*/  IMAD R0, R5, R14, R26 ;  /* 0x0000000e05007224 */ /* 0x008fe400078e021a */
[----:B----4-:R-:W-:-:S02]  /*1350*/  IMAD R8, R3, R24, R8 ;  /* 0x0000001803087224 */ /* 0x010fc400078e0208 */
[----:B------:R-:W-:Y:S01]  /*1360*/  IMAD R3, R0, R15, R4 ;  /* 0x0000000f00037224 */ /* 0x000fe200078e0204 */
[----:B------:R-:W-:-:S04]  /*1370*/  MOV R0, 0x1 ;  /* 0x0000000100007802 */ /* 0x000fc80000000f00 */
[----:B------:R-:W-:Y:S02]  /*1380*/  SEL R155, R3, R8, !P1 ;  /* 0x00000008039b7207 */ /* 0x000fe40004800000 */
[----:B------:R-:W-:-:S07]  /*1390*/  SEL R156, R8, R3, !P1 ;  /* 0x00000003089c7207 */ /* 0x000fce0004800000 */
.L_x_14:
[----:B------:R-:W-:-:S08]  /*13a0*/  NOP ;  /* 0x0000000000007918 */ /* 0x000fd00000000000 */
[----:B------:R-:W2:Y:S02]  /*13b0*/  USETMAXREG.TRY_ALLOC.CTAPOOL UP0, 0xe8 ;  /* 0x000000e8000079c8 */ /* 0x000ea40008000600 */
[----:B--2---:R-:W-:-:S13]  /*13c0*/  PLOP3.LUT P0, PT, PT, PT, UP0, 0x80, 0x0 ;  /* 0x000000000000781c */ /* 0x004fda0003f0f008 */
[----:B------:R-:W-:Y:S05]  /*13d0*/  @!P0 BRA `(.L_x_14) ;  /* 0xfffffffc00f08947 */ /* 0x000fea000383ffff */
[----:B------:R-:W-:Y:S02]  /*13e0*/  ULDC.64 UR4, c[0x0][0x590] ;  /* 0x0001640000047ab9 */ /* 0x000fe40000000a00 */
[----:B------:R-:W-:Y:S02]  /*13f0*/  IMAD.U32 R166, RZ, RZ, UR4 ;  /* 0x00000004ffa67e24 */ /* 0x000fe4000f8e00ff */
[----:B------:R-:W-:-:S03]  /*1400*/  IMAD.U32 R167, RZ, RZ, UR5 ;  /* 0x00000005ffa77e24 */ /* 0x000fc6000f8e00ff */
[----:B------:R-:W-:-:S04]  /*1410*/  ISETP.NE.U32.AND P0, PT, R166, RZ, PT ;  /* 0x000000ffa600720c */ /* 0x000fc80003f05070 */
[----:B------:R-:W-:-:S13]  /*1420*/  ISETP.NE.AND.EX P0, PT, R167, RZ, PT, P0 ;  /* 0x000000ffa700720c */ /* 0x000fda0003f05300 */
[----:B------:R-:W-:Y:S05]  /*1430*/  @P0 BRA `(.L_x_17) ;  /* 0x00000000002c0947 */ /* 0x000fea0003800000 */
[----:B------:R-:W-:Y:S02]  /*1440*/  ULDC.64 UR4, c[0x0][0x588] ;  /* 0x0001620000047ab9 */ /* 0x000fe40000000a00 */
[----:B------:R-:W-:-:S04]  /*1450*/  ISETP.NE.U32.AND P0, PT, RZ, UR4, PT ;  /* 0x00000004ff007c0c */ /* 0x000fc8000bf05070 */
[----:B------:R-:W-:-:S13]  /*1460*/  ISETP.NE.AND.EX P0, PT, RZ, UR5, PT, P0 ;  /* 0x00000005ff007c0c */ /* 0x000fda000bf05300 */
[----:B------:R-:W-:Y:S05]  /*1470*/  @!P0 BRA `(.L_x_18) ;  /* 0x0000000000108947 */ /* 0x000fea0003800000 */
[----:B------:R-:W2:Y:S02]  /*1480*/  LDC.64 R164, c[0x0][0x588] ;  /* 0x00016200ffa47b82 */ /* 0x000ea40000000a00 */
[----:B--2---:R2:W5:Y:S01]  /*1490*/  LDG.E R164, desc[UR48][R164.64] ;  /* 0x00000030a4a47981 */ /* 0x004562000c1e1900 */
[----:B------:R-:W-:Y:S01]  /*14a0*/  MOV R154, 0x1 ;  /* 0x00000001009a7802 */ /* 0x000fe20000000f00 */
[----:B------:R-:W-:Y:S06]  /*14b0*/  BRA `(.L_x_17) ;  /* 0x00000000000c7947 */ /* 0x000fec0003800000 */
.L_x_18:
[----:B------:R-:W-:Y:S01]  /*14c0*/  ULDC UR4, c[0x0][0x580] ;  /* 0x0001600000047ab9 */ /* 0x000fe20000000800 */
[----:B------:R-:W-:Y:S02]  /*14d0*/  IMAD.MOV.U32 R154, RZ, RZ, 0x1 ;  /* 0x00000001ff9a7424 */ /* 0x000fe400078e00ff */
[----:B------:R-:W-:-:S07]  /*14e0*/  IMAD.U32 R164, RZ, RZ, UR4 ;  /* 0x00000004ffa47e24 */ /* 0x000fce000f8e00ff */
.L_x_17:
[----:B------:R-:W-:Y:S02]  /*14f0*/  ULDC.64 UR4, c[0x0][0x5b0] ;  /* 0x00016c0000047ab9 */ /* 0x000fe40000000a00 */
[----:B------:R-:W-:-:S04]  /*1500*/  ISETP.NE.U32.AND P0, PT, RZ, UR4, PT ;  /* 0x00000004ff007c0c */ /* 0x000fc8000bf05070 */
[----:B------:R-:W-:-:S13]  /*1510*/  ISETP.NE.AND.EX P0, PT, RZ, UR5, PT, P0 ;  /* 0x00000005ff007c0c */ /* 0x000fda000bf05300 */
[----:B------:R-:W-:Y:S05]  /*1520*/  @P0 BRA `(.L_x_19) ;  /* 0x0000000000240947 */ /* 0x000fea0003800000 */
[----:B------:R-:W-:Y:S02]  /*1530*/  ULDC.64 UR4, c[0x0][0x5a8] ;  /* 0x00016a0000047ab9 */ /* 0x000fe40000000a00 */
[----:B------:R-:W-:-:S04]  /*1540*/  ISETP.NE.U32.AND P0, PT, RZ, UR4, PT ;  /* 0x00000004ff007c0c */ /* 0x000fc8000bf05070 */
[----:B------:R-:W-:-:S13]  /*1550*/  ISETP.NE.AND.EX P0, PT, RZ, UR5, PT, P0 ;  /* 0x00000005ff007c0c */ /* 0x000fda000bf05300 */
[----:B------:R-:W-:Y:S05]  /*1560*/  @!P0 BRA `(.L_x_20) ;  /* 0x00000000000c8947 */ /* 0x000fea0003800000 */
[----:B------:R-:W3:Y:S02]  /*1570*/  LDC.64 R162, c[0x0][0x5a8] ;  /* 0x00016a00ffa27b82 */ /* 0x000ee40000000a00 */
[----:B---3--:R3:W5:Y:S01]  /*1580*/  LDG.E R162, desc[UR48][R162.64] ;  /* 0x00000030a2a27981 */ /* 0x008762000c1e1900 */
[----:B------:R-:W-:Y:S05]  /*1590*/  BRA `(.L_x_19) ;  /* 0x0000000000087947 */ /* 0x000fea0003800000 */
.L_x_20:
[----:B------:R-:W-:Y:S02]  /*15a0*/  ULDC UR4, c[0x0][0x5a0] ;  /* 0x0001680000047ab9 */ /* 0x000fe40000000800 */
[----:B------:R-:W-:-:S07]  /*15b0*/  MOV R162, UR4 ;  /* 0x0000000400a27c02 */ /* 0x000fce0008000f00 */
.L_x_19:
[----:B------:R-:W-:Y:S01]  /*15c0*/  LOP3.LUT P1, RZ, R0, 0xff, RZ, 0xc0, !PT ;  /* 0x000000ff00ff7812 */ /* 0x000fe2000782c0ff */
[----:B------:R-:W-:Y:S01]  /*15d0*/  UMOV UR36, URZ ;  /* 0x0000003f00247c82 */ /* 0x000fe20008000000 */
[----:B------:R-:W-:-:S11]  /*15e0*/  PLOP3.LUT P0, PT, PT, PT, PT, 0x80, 0x0 ;  /* 0x000000000000781c */ /* 0x000fd60003f0f070 */
[----:B------:R-:W-:Y:S05]  /*15f0*/  @!P1 BRA `(.L_x_21) ;  /* 0x0000005800449947 */ /* 0x000fea0003800000 */
[----:B------:R-:W-:Y:S01]  /*1600*/  ULDC UR4, c[0x0][0x28c] ;  /* 0x0000a30000047ab9 */ /* 0x000fe20000000800 */
[----:B------:R-:W-:Y:S01]  /*1610*/  IMAD.MOV.U32 R157, RZ, RZ, 0x10 ;  /* 0x00000010ff9d7424 */ /* 0x000fe200078e00ff */
[----:B------:R-:W-:Y:S01]  /*1620*/  UIADD3 UR4, UR4, 0x3f, URZ ;  /* 0x0000003f04047890 */ /* 0x000fe2000fffe03f */
[----:B------:R-:W-:Y:S01]  /*1630*/  LOP3.LUT P0, RZ, R18, 0x4, RZ, 0xc0, !PT ;  /* 0x0000000412ff7812 */ /* 0x000fe2000780c0ff */
[----:B-----5:R-:W-:Y:S01]  /*1640*/  IMAD.MOV.U32 R161, RZ, RZ, R164 ;  /* 0x000000ffffa17224 */ /* 0x020fe200078e00a4 */
[----:B--2---:R-:W-:Y:S01]  /*1650*/  LOP3.LUT R165, R22, 0x1, RZ, 0xfc, !PT ;  /* 0x0000000116a57812 */ /* 0x004fe200078efcff */
[----:B------:R-:W-:Y:S01]  /*1660*/  USHF.R.S32.HI UR5, URZ, 0x1f, UR4 ;  /* 0x0000001f3f057899 */ /* 0x000fe20008011404 */
[----:B---3--:R-:W-:Y:S01]  /*1670*/  LOP3.LUT R163, R19, 0x1, RZ, 0xfc, !PT ;  /* 0x0000000113a37812 */ /* 0x008fe200078efcff */
[----:B------:R-:W-:Y:S01]  /*1680*/  ULDC.64 UR54, c[0x0][0x198] ;  /* 0x0000660000367ab9 */ /* 0x000fe20000000a00 */
[C---:B------:R-:W-:Y:S01]  /*1690*/  PRMT R160, R154.reuse, 0x7610, R160 ;  /* 0x000076109aa07816 */ /* 0x040fe200000000a0 */
[----:B------:R-:W-:Y:S01]  /*16a0*/  ULEA.HI UR5, UR5, UR4, URZ, 0x6 ;  /* 0x0000000405057291 */ /* 0x000fe2000f8f303f */
[----:B------:R-:W-:Y:S01]  /*16b0*/  PRMT R159, R154, 0x7610, R159 ;  /* 0x000076109a9f7816 */ /* 0x000fe2000000009f */
[----:B------:R-:W-:Y:S01]  /*16c0*/  UMOV UR44, URZ ;  /* 0x0000003f002c7c82 */ /* 0x000fe20008000000 */
[----:B------:R-:W-:Y:S01]  /*16d0*/  MOV R158, R164 ;  /* 0x000000a4009e7202 */ /* 0x000fe20000000f00 */
[----:B------:R-:W-:Y:S01]  /*16e0*/  UMOV UR45, URZ ;  /* 0x0000003f002d7c82 */ /* 0x000fe20008000000 */
[----:B------:R-:W-:Y:S01]  /*16f0*/  SEL R157, R157, 0xfffffff0, !P0 ;  /* 0xfffffff09d9d7807 */ /* 0x000fe20004000000 */
[----:B------:R-:W-:Y:S01]  /*1700*/  USHF.R.S32.HI UR51, URZ, 0x6, UR5 ;  /* 0x000000063f337899 */ /* 0x000fe20008011405 */
[----:B------:R-:W-:Y:S01]  /*1710*/  UMOV UR50, URZ ;  /* 0x0000003f00327c82 */ /* 0x000fe20008000000 */
[----:B------:R-:W-:-:S10]  /*1720*/  UMOV UR36, URZ ;  /* 0x0000003f00247c82 */ /* 0x000fd40008000000 */
.L_x_134:
[----:B------:R-:W-:Y:S01]  /*1730*/  LOP3.LUT R0, R18, 0x80, RZ, 0xc0, !PT ;  /* 0x0000008012007812 */ /* 0x000fe200078ec0ff */
[----:B------:R-:W2:Y:S01]  /*1740*/  S2UR UR52, SR_CgaCtaId ;  /* 0x00000000003479c3 */ /* 0x000ea20000008800 */
[----:B------:R-:W-:Y:S02]  /*1750*/  UMOV UR53, 0x400 ;  /* 0x0000040000357882 */ /* 0x000fe40000000000 */
[----:B------:R-:W-:-:S06]  /*1760*/  SHF.R.U32.HI R0, RZ, 0x7, R0 ;  /* 0x00000007ff007819 */ /* 0x000fcc0000011600 */
[----:B------:R-:W3:Y:S01]  /*1770*/  SHFL.IDX PT, R0, R0, RZ, 0x1f ;  /* 0x00001fff00007589 */ /* 0x000ee200000e0000 */
[----:B--2---:R-:W-:Y:S01]  /*1780*/  ULEA UR53, UR52, UR53, 0x18 ;  /* 0x0000003534357291 */ /* 0x004fe2000f8ec03f */
[----:B---3--:R-:W-:-:S13]  /*1790*/  R2UR UR4, R0 ;  /* 0x00000000000472ca */ /* 0x008fda00000e0000 */
[----:B------:R-:W-:-:S04]  /*17a0*/  ULEA.HI UR5, UR4, UR4, URZ, 0x1 ;  /* 0x0000000404057291 */ /* 0x000fc8000f8f083f */
[----:B------:R-:W-:-:S04]  /*17b0*/  ULOP3.LUT UR5, UR5, 0x7fffe, URZ, 0xc0, !UPT ;  /* 0x0007fffe05057892 */ /* 0x000fc8000f8ec03f */
[----:B------:R-:W-:-:S03]  /*17c0*/  UIADD3 UR5, UR4, -UR5, URZ ;  /* 0x8000000504057290 */ /* 0x000fc6000fffe03f */
[----:B------:R-:W-:Y:S01]  /*17d0*/  ULDC UR4, c[0x0][0x28c] ;  /* 0x0000a30000047ab9 */ /* 0x000fe20000000800 */
[----:B------:R-:W-:Y:S01]  /*17e0*/  ULEA UR5, UR5, UR53, 0xd ;  /* 0x0000003505057291 */ /* 0x000fe2000f8e683f */
[----:B------:R-:W-:-:S03]  /*17f0*/  ISETP.LT.AND P0, PT, RZ, UR4, PT ;  /* 0x00000004ff007c0c */ /* 0x000fc6000bf01270 */
[----:B------:R-:W-:-:S04]  /*1800*/  UIADD3 UR5, UR5, 0x8400, URZ ;  /* 0x0000840005057890 */ /* 0x000fc8000fffe03f */
[----:B------:R-:W-:-:S04]  /*1810*/  USHF.R.U32.HI UR5, URZ, 0x4, UR5 ;  /* 0x000000043f057899 */ /* 0x000fc80008011605 */
[----:B------:R-:W-:Y:S02]  /*1820*/  ULOP3.LUT UR40, UR5, 0x3fff, URZ, 0xc0, !UPT ;  /* 0x00003fff05287892 */ /* 0x000fe4000f8ec03f */
[----:B------:R-:W-:Y:S10]  /*1830*/  @P0 BRA `(.L_x_22) ;  /* 0x0000000000400947 */ /* 0x000ff40003800000 */
[----:B------:R-:W-:Y:S01]  /*1840*/  MOV R0, 0x0 ;  /* 0x0000000000007802 */ /* 0x000fe20000000f00 */
[----:B------:R-:W-:Y:S01]  /*1850*/  ULDC.64 UR4, c[0x4][0x70] ;  /* 0x01001c0000047ab9 */ /* 0x000fe20000000a00 */
[----:B------:R-:W-:Y:S01]  /*1860*/  ULDC.64 UR6, c[0x4][0x8] ;  /* 0x0100020000067ab9 */ /* 0x000fe20000000a00 */
[----:B------:R-:W-:Y:S01]  /*1870*/  IMAD.U32 R4, RZ, RZ, UR4 ;  /* 0x00000004ff047e24 */ /* 0x000fe2000f8e00ff */
[----:B------:R2:W3:Y:S01]  /*1880*/  LDC.64 R14, c[0x4][R0] ;  /* 0x01000000000e7b82 */ /* 0x0004e20000000a00 */
[----:B------:R-:W-:Y:S01]  /*1890*/  IMAD.U32 R5, RZ, RZ, UR5 ;  /* 0x00000005ff057e24 */ /* 0x000fe2000f8e00ff */
[----:B------:R-:W-:Y:S01]  /*18a0*/  ULDC.64 UR4, c[0x4][0x78] ;  /* 0x01001e0000047ab9 */ /* 0x000fe20000000a00 */
[----:B------:R-:W-:Y:S01]  /*18b0*/  IMAD.U32 R10, RZ, RZ, UR6 ;  /* 0x00000006ff0a7e24 */ /* 0x000fe2000f8e00ff */
[----:B------:R-:W-:Y:S01]  /*18c0*/  MOV R6, UR4 ;  /* 0x0000000400067c02 */ /* 0x000fe20008000f00 */
[----:B------:R-:W-:Y:S01]  /*18d0*/  IMAD.U32 R7, RZ, RZ, UR5 ;  /* 0x00000005ff077e24 */ /* 0x000fe2000f8e00ff */
[----:B------:R-:W-:Y:S01]  /*18e0*/  MOV R11, UR7 ;  /* 0x00000007000b7c02 */ /* 0x000fe20008000f00 */
[----:B------:R-:W-:Y:S01]  /*18f0*/  IMAD.MOV.U32 R8, RZ, RZ, 0x1e1 ;  /* 0x000001e1ff087424 */ /* 0x000fe200078e00ff */
[----:B------:R-:W-:Y:S01]  /*1900*/  MOV R13, RZ ;  /* 0x000000ff000d7202 */ /* 0x000fe20000000f00 */
[----:B--2---:R-:W-:-:S07]  /*1910*/  IMAD.MOV.U32 R12, RZ, RZ, 0x1 ;  /* 0x00000001ff0c7424 */ /* 0x004fce00078e00ff */
[----:B------:R-:W-:-:S07]  /*1920*/  LEPC R20, `(.L_x_22) ;  /* 0x000000001014794e */ /* 0x000fce0000000000 */
[----:B-1-3--:R-:W-:Y:S05]  /*1930*/  CALL.ABS.NOINC R14 ;  /* 0x000000000e007343 */ /* 0x00afea0003c00000 */
.L_x_22:
[----:B------:R-:W-:-:S13]  /*1940*/  ISETP.NE.AND P0, PT, R165, 0x3, PT ;  /* 0x00000003a500780c */ /* 0x000fda0003f05270 */
[----:B------:R-:W-:Y:S05]  /*1950*/  @!P0 BRA `(.L_x_23) ;  /* 0x0000000000048947 */ /* 0x000fea0003800000 */
[----:B-1----:R-:W-:Y:S01]  /*1960*/  BPT.TRAP 0x1 ;  /* 0x000000040000795c */ /* 0x002fe20000300000 */
.L_x_23:
[----:B------:R-:W-:Y:S02]  /*1970*/  IMAD.U32 R3, RZ, RZ, UR50 ;  /* 0x00000032ff037e24 */ /* 0x000fe4000f8e00ff */
[----:B------:R-:W-:-:S03]  /*1980*/  IMAD.U32 R0, RZ, RZ, UR45 ;  /* 0x0000002dff007e24 */ /* 0x000fc6000f8e00ff */
[----:B------:R-:W-:Y:S02]  /*1990*/  LEA R3, R3, UR53, 0x3 ;  /* 0x0000003503037c11 */ /* 0x000fe4000f8e18ff */
[----:B------:R-:W-:-:S04]  /*19a0*/  SHF.L.U32 R0, R0, 0x1f, RZ ;  /* 0x0000001f00007819 */ /* 0x000fc800000006ff */
[----:B------:R2:W3:Y:S01]  /*19b0*/  SYNCS.PHASECHK.TRANS64.TRYWAIT P1, [R3+URZ], R0 ;  /* 0x00000000030075a7 */ /* 0x0004e2000802017f */
[----:B------:R-:W-:Y:S05]  /*19c0*/  @!P0 BRA `(.L_x_24) ;  /* 0x0000000000048947 */ /* 0x000fea0003800000 */
[----:B-1----:R-:W-:Y:S01]  /*19d0*/  BPT.TRAP 0x1 ;  /* 0x000000040000795c */ /* 0x002fe20000300000 */
.L_x_24:
[----:B---3--:R-:W-:Y:S05]  /*19e0*/  @P1 BRA `(.L_x_25) ;  /* 0x0000000000081947 */ /* 0x008fea0003800000 */
[----:B------:R-:W3:Y:S02]  /*19f0*/  SYNCS.PHASECHK.TRANS64.TRYWAIT P1, [R3+URZ], R0 ;  /* 0x00000000030075a7 */ /* 0x000ee4000802017f */
[----:B---3--:R-:W-:Y:S05]  /*1a00*/  @!P1 BRA `(.L_x_26) ;  /* 0x0000008400349947 */ /* 0x008fea0003800000 */
.L_x_25:
[----:B------:R-:W-:-:S04]  /*1a10*/  UISETP.LT.AND UP0, UPT, UR51, 0x1, UPT ;  /* 0x000000013300788c */ /* 0x000fc8000bf01270 */
[----:B------:R-:W-:-:S06]  /*1a20*/  USEL UR4, UR51, 0x1, UP0 ;  /* 0x0000000133047887 */ /* 0x000fcc0008000000 */
[----:B--23--:R-:W-:Y:S01]  /*1a30*/  MOV R0, UR4 ;  /* 0x0000000400007c02 */ /* 0x00cfe20008000f00 */
[----:B------:R-:W-:Y:S05]  /*1a40*/  WARPSYNC.ALL ;  /* 0x0000000000007948 */ /* 0x000fea0003800000 */
[----:B------:R-:W-:-:S04]  /*1a50*/  IADD3 R0, -R0, UR51, RZ ;  /* 0x0000003300007c10 */ /* 0x000fc8000fffe1ff */
[----:B------:R-:W-:Y:S01]  /*1a60*/  ISETP.GE.AND P1, PT, R0, 0x1, PT ;  /* 0x000000010000780c */ /* 0x000fe20003f26270 */
[----:B------:R-:W-:Y:S01]  /*1a70*/  UIADD3 UR4, UR53, 0x18400, URZ ;  /* 0x0001840035047890 */ /* 0x000fe2000fffe03f */
[----:B------:R-:W-:Y:S01]  /*1a80*/  WARPGROUP.ARRIVE ;  /* 0x00000000000079c5 */ /* 0x000fe20000000000 */
[----:B------:R-:W-:Y:S02]  /*1a90*/  ULOP3.LUT UR8, UR40, 0x10000, URZ, 0xfc, !UPT ;  /* 0x0001000028087892 */ /* 0x000fe4000f8efc3f */
[----:B------:R-:W-:Y:S02]  /*1aa0*/  USHF.R.U32.HI UR4, URZ, 0x4, UR4 ;  /* 0x000000043f047899 */ /* 0x000fe40008011604 */
[----:B------:R-:W-:Y:S02]  /*1ab0*/  ULEA UR10, UR50, UR8, 0xa ;  /* 0x00000008320a7291 */ /* 0x000fe4000f8e503f */
[----:B------:R-:W-:Y:S01]  /*1ac0*/  ULOP3.LUT UR4, UR4, 0x3fff, URZ, 0xc0, !UPT ;  /* 0x00003fff04047892 */ /* 0x000fe2000f8ec03f */
[----:B------:R-:W-:Y:S01]  /*1ad0*/  UMOV UR5, 0x40000040 ;  /* 0x4000004000057882 */ /* 0x000fe20000000000 */
[----:B------:R-:W-:-:S02]  /*1ae0*/  UMOV UR7, 0x40000040 ;  /* 0x4000004000077882 */ /* 0x000fc40000000000 */
[----:B------:R-:W-:-:S03]  /*1af0*/  ULOP3.LUT UR9, UR4, 0x10000, URZ, 0xfc, !UPT ;  /* 0x0001000004097892 */ /* 0x000fc6000f8efc3f */
[----:B------:R-:W-:Y:S01]  /*1b00*/  UMOV UR4, UR10 ;  /* 0x0000000a00047c82 */ /* 0x000fe20008000000 */
[----:B------:R-:W-:-:S07]  /*1b10*/  ULEA UR11, UR50, UR9, 0xb ;  /* 0x00000009320b7291 */ /* 0x000fce000f8e583f */
[----:B------:R-:W-:Y:S02]  /*1b20*/  UMOV UR6, UR11 ;  /* 0x0000000b00067c82 */ /* 0x000fe40008000000 */
[----:B------:R-:W-:Y:S01]  /*1b30*/  HGMMA.64x256x16.F32 R24, gdesc[UR4], RZ, !UPT, gsb0 ;  /* 0x03e00000041879f0 */ /* 0x000fe2000c0008ff */
[----:B------:R-:W-:Y:S02]  /*1b40*/  UIADD3 UR4, UR10, 0x2, URZ ;  /* 0x000000020a047890 */ /* 0x000fe4000fffe03f */
[----:B------:R-:W-:Y:S01]  /*1b50*/  UIADD3 UR6, UR11, 0x2, URZ ;  /* 0x000000020b067890 */ /* 0x000fe2000fffe03f */
[----:B------:R-:W-:Y:S01]  /*1b60*/  UMOV UR5, 0x40000040 ;  /* 0x4000004000057882 */ /* 0x000fe20000000000 */
[----:B------:R-:W-:Y:S01]  /*1b70*/  UMOV UR7, 0x40000040 ;  /* 0x4000004000077882 */ /* 0x000fe20000000000 */
[----:B------:R-:W-:Y:S02]  /*1b80*/  WARPGROUP.DEPBAR.LE gsb0, 0x0 ;  /* 0x00008000000079c5 */ /* 0x000fe40000010000 */
[----:B------:R-:W-:-:S15]  /*1b90*/  WARPGROUP.ARRIVE ;  /* 0x00000000000079c5 */ /* 0x000fde0000000000 */
[----:B------:R-:W-:-:S05]  /*1ba0*/  NOP ;  /* 0x0000000000007918 */ /* 0x000fca0000000000 */
[----:B------:R-:W-:Y:S01]  /*1bb0*/  HGMMA.64x256x16.F32 R24, gdesc[UR4], R24, gsb0 ;  /* 0x03e00000041879f0 */ /* 0x000fe20008000818 */
        /* <DEDUP_REMOVED lines=15> */
[----:B------:R-:W-:Y:S03]  /*1cb0*/  HGMMA.64x256x16.F32 R24, gdesc[UR4], R24, gsb0 ;  /* 0x03e00000041879f0 */ /* 0x000fe60008000818 */
[----:B------:R-:W-:Y:S02]  /*1cc0*/  WARPGROUP.DEPBAR.LE gsb0, 0x0 ;  /* 0x00008000000079c5 */ /* 0x000fe40000010000 */
[----:B------:R-:W-:Y:S05]  /*1cd0*/  @!P1 BRA `(.L_x_27) ;  /* 0x00000004001c9947 */ /* 0x000fea0003800000 */
[----:B------:R-:W-:Y:S02]  /*1ce0*/  UIADD3 UR4, UR50, 0x1, URZ ;  /* 0x0000000132047890 */ /* 0x000fe4000fffe03f */
[----:B------:R-:W-:Y:S02]  /*1cf0*/  IMAD.U32 R3, RZ, RZ, UR50 ;  /* 0x00000032ff037e24 */ /* 0x000fe4000f8e00ff */
[----:B------:R-:W-:-:S04]  /*1d00*/  UISETP.NE.AND UP0, UPT, UR4, 0x4, UPT ;  /* 0x000000040400788c */ /* 0x000fc8000bf05270 */
[----:B------:R-:W-:Y:S02]  /*1d10*/  USEL UR5, URZ, 0x1, UP0 ;  /* 0x000000013f057887 */ /* 0x000fe40008000000 */
[----:B------:R-:W-:Y:S02]  /*1d20*/  USEL UR10, UR4, URZ, UP0 ;  /* 0x0000003f040a7287 */ /* 0x000fe40008000000 */
[----:B------:R-:W-:-:S06]  /*1d30*/  ULOP3.LUT UR5, UR45, UR5, URZ, 0x3c, !UPT ;  /* 0x000000052d057292 */ /* 0x000fcc000f8e3c3f */
[----:B------:R-:W-:-:S07]  /*1d40*/  IMAD.U32 R6, RZ, RZ, UR5 ;  /* 0x00000005ff067e24 */ /* 0x000fce000f8e00ff */
.L_x_34:
[----:B------:R-:W-:Y:S05]  /*1d50*/  @!P0 BRA `(.L_x_28) ;  /* 0x0000000000048947 */ /* 0x000fea0003800000 */
[----:B-1----:R-:W-:Y:S01]  /*1d60*/  BPT.TRAP 0x1 ;  /* 0x000000040000795c */ /* 0x002fe20000300000 */
.L_x_28:
[----:B------:R-:W-:Y:S01]  /*1d70*/  ULEA UR4, UR10, UR53, 0x3 ;  /* 0x000000350a047291 */ /* 0x000fe2000f8e183f */
[----:B------:R-:W-:-:S08]  /*1d80*/  SHF.L.U32 R4, R6, 0x1f, RZ ;  /* 0x0000001f06047819 */ /* 0x000fd000000006ff */
[----:B------:R2:W3:Y:S01]  /*1d90*/  SYNCS.PHASECHK.TRANS64.TRYWAIT P1, [UR4], R4 ;  /* 0x00000004ff0075a7 */ /* 0x0004e20008020144 */
[----:B------:R-:W-:Y:S05]  /*1da0*/  @!P0 BRA `(.L_x_29) ;  /* 0x0000000000048947 */ /* 0x000fea0003800000 */
[----:B-1----:R-:W-:Y:S01]  /*1db0*/  BPT.TRAP 0x1 ;  /* 0x000000040000795c */ /* 0x002fe20000300000 */
.L_x_29:
[----:B---3--:R-:W-:Y:S05]  /*1dc0*/  @P1 BRA `(.L_x_30) ;  /* 0x0000000000081947 */ /* 0x008fea0003800000 */
[----:B------:R-:W3:Y:S02]  /*1dd0*/  SYNCS.PHASECHK.TRANS64.TRYWAIT P1, [UR4], R4 ;  /* 0x00000004ff0075a7 */ /* 0x000ee40008020144 */
[----:B---3--:R-:W-:Y:S05]  /*1de0*/  @!P1 BRA `(.L_x_31) ;  /* 0x0000008000509947 */ /* 0x008fea0003800000 */
.L_x_30:
[----:B------:R-:W-:Y:S01]  /*1df0*/  ULEA UR11, UR10, UR8, 0xa ;  /* 0x000000080a0b7291 */ /* 0x000fe2000f8e503f */
[----:B------:R-:W-:Y:S01]  /*1e00*/  WARPGROUP.ARRIVE ;  /* 0x00000000000079c5 */ /* 0x000fe20000000000 */
[----:B------:R-:W-:Y:S01]  /*1e10*/  ULEA UR12, UR10, UR9, 0xb ;  /* 0x000000090a0c7291 */ /* 0x000fe2000f8e583f */
[----:B------:R-:W-:Y:S01]  /*1e20*/  UMOV UR5, 0x40000040 ;  /* 0x4000004000057882 */ /* 0x000fe20000000000 */
[----:B------:R-:W-:-:S03]  /*1e30*/  UMOV UR7, 0x40000040 ;  /* 0x4000004000077882 */ /* 0x000fc60000000000 */
[----:B------:R-:W-:Y:S02]  /*1e40*/  UMOV UR4, UR11 ;  /* 0x0000000b00047c82 */ /* 0x000fe40008000000 */
[----:B------:R-:W-:Y:S02]  /*1e50*/  UMOV UR6, UR12 ;  /* 0x0000000c00067c82 */ /* 0x000fe40008000000 */
[----:B------:R-:W-:Y:S01]  /*1e60*/  HGMMA.64x256x16.F32 R24, gdesc[UR4], R24, gsb0 ;  /* 0x03e00000041879f0 */ /* 0x000fe20008000818 */
[----:B------:R-:W-:Y:S02]  /*1e70*/  UIADD3 UR4, UR11, 0x2, URZ ;  /* 0x000000020b047890 */ /* 0x000fe4000fffe03f */
[----:B------:R-:W-:Y:S01]  /*1e80*/  UIADD3 UR6, UR12, 0x2, URZ ;  /* 0x000000020c067890 */ /* 0x000fe2000fffe03f */
[----:B------:R-:W-:Y:S01]  /*1e90*/  UMOV UR5, 0x40000040 ;  /* 0x4000004000057882 */ /* 0x000fe20000000000 */
[----:B------:R-:W-:Y:S01]  /*1ea0*/  UMOV UR7, 0x40000040 ;  /* 0x4000004000077882 */ /* 0x000fe20000000000 */
[----:B------:R-:W-:-:S02]  /*1eb0*/  WARPGROUP.DEPBAR.LE gsb0, 0x0 ;  /* 0x00008000000079c5 */ /* 0x000fc40000010000 */
        /* <DEDUP_REMOVED lines=21> */
[----:B-1----:R-:W-:Y:S01]  /*2010*/  BPT.TRAP 0x1 ;  /* 0x000000040000795c */ /* 0x002fe20000300000 */
.L_x_32:
[----:B------:R-:W-:-:S13]  /*2020*/  ISETP.NE.AND P1, PT, R152, RZ, PT ;  /* 0x000000ff9800720c */ /* 0x000fda0003f25270 */
[----:B--23--:R-:W-:-:S04]  /*2030*/  @P1 LEA R4, R3, UR53, 0x3 ;  /* 0x0000003503041c11 */ /* 0x00cfc8000f8e18ff */
[----:B------:R-:W-:-:S04]  /*2040*/  @P1 IADD3 R4, R4, 0x20, RZ ;  /* 0x0000002004041810 */ /* 0x000fc80007ffe0ff */
[----:B------:R-:W-:-:S04]  /*2050*/  @P1 PRMT R4, R153, 0x654, R4 ;  /* 0x0000065499041816 */ /* 0x000fc80000000004 */
[----:B------:R2:W-:Y:S01]  /*2060*/  @P1 SYNCS.ARRIVE.TRANS64.RED.A1T0 RZ, [R4+URZ], RZ ;  /* 0x000000ff04ff19a7 */ /* 0x0005e2000810043f */
[----:B------:R-:W-:-:S13]  /*2070*/  ISETP.GT.U32.AND P1, PT, R22, 0x1, PT ;  /* 0x000000011600780c */ /* 0x000fda0003f24070 */
[----:B--2---:R-:W-:Y:S05]  /*2080*/  @P1 BRA `(.L_x_33) ;  /* 0x0000000000041947 */ /* 0x004fea0003800000 */
[----:B-1----:R-:W-:Y:S01]  /*2090*/  BPT.TRAP 0x1 ;  /* 0x000000040000795c */ /* 0x002fe20000300000 */
.L_x_33:
[----:B------:R-:W-:Y:S01]  /*20a0*/  UIADD3 UR10, UR10, 0x1, URZ ;  /* 0x000000010a0a7890 */ /* 0x000fe2000fffe03f */
[C---:B------:R-:W-:Y:S01]  /*20b0*/  ISETP.GT.AND P2, PT, R0.reuse, 0x1, PT ;  /* 0x000000010000780c */ /* 0x040fe20003f44270 */
[----:B------:R-:W-:Y:S02]  /*20c0*/  VIADD R3, R3, 0x1 ;  /* 0x0000000103037836 */ /* 0x000fe40000000000 */
[----:B------:R-:W-:Y:S01]  /*20d0*/  UISETP.NE.AND UP0, UPT, UR10, 0x4, UPT ;  /* 0x000000040a00788c */ /* 0x000fe2000bf05270 */
[----:B------:R-:W-:Y:S02]  /*20e0*/  VIADD R0, R0, 0xffffffff ;  /* 0xffffffff00007836 */ /* 0x000fe40000000000 */
[C---:B------:R-:W-:Y:S01]  /*20f0*/  ISETP.NE.AND P1, PT, R3.reuse, 0x4, PT ;  /* 0x000000040300780c */ /* 0x040fe20003f25270 */
[----:B------:R-:W-:Y:S02]  /*2100*/  USEL UR4, URZ, 0x1, UP0 ;  /* 0x000000013f047887 */ /* 0x000fe40008000000 */
[----:B------:R-:W-:Y:S01]  /*2110*/  USEL UR10, UR10, URZ, UP0 ;  /* 0x0000003f0a0a7287 */ /* 0x000fe20008000000 */
[----:B------:R-:W-:-:S03]  /*2120*/  SEL R3, R3, RZ, P1 ;  /* 0x000000ff03037207 */ /* 0x000fc60000800000 */
[----:B------:R-:W-:Y:S01]  /*2130*/  LOP3.LUT R6, R6, UR4, RZ, 0x3c, !PT ;  /* 0x0000000406067c12 */ /* 0x000fe2000f8e3cff */
[----:B------:R-:W-:Y:S07]  /*2140*/  @P2 BRA `(.L_x_34) ;  /* 0xfffffffc00002947 */ /* 0x000fee000383ffff */
.L_x_27:
[----:B------:R-:W2:Y:S02]  /*2150*/  LDC R0, c[0x0][0x28c] ;  /* 0x0000a300ff007b82 */ /* 0x000ea40000000800 */
[----:B--2---:R-:W-:-:S13]  /*2160*/  ISETP.GE.AND P1, PT, R0, 0x1, PT ;  /* 0x000000010000780c */ /* 0x004fda0003f26270 */
[----:B------:R-:W-:Y:S05]  /*2170*/  @!P1 BRA `(.L_x_35) ;  /* 0x0000000000449947 */ /* 0x000fea0003800000 */
[----:B------:R-:W-:Y:S05]  /*2180*/  @!P0 BRA `(.L_x_36) ;  /* 0x0000000000048947 */ /* 0x000fea0003800000 */
[----:B-1----:R-:W-:Y:S01]  /*2190*/  BPT.TRAP 0x1 ;  /* 0x000000040000795c */ /* 0x002fe20000300000 */
.L_x_36:
[----:B------:R-:W-:Y:S01]  /*21a0*/  ISETP.NE.AND P0, PT, R152, RZ, PT ;  /* 0x000000ff9800720c */ /* 0x000fe20003f05270 */
[----:B------:R-:W-:Y:S01]  /*21b0*/  UISETP.LT.AND UP1, UPT, UR51, 0x1, UPT ;  /* 0x000000013300788c */ /* 0x000fe2000bf21270 */
[----:B------:R-:W-:-:S11]  /*21c0*/  IMAD.U32 R3, RZ, RZ, UR53 ;  /* 0x00000035ff037e24 */ /* 0x000fd6000f8e00ff */
[----:B------:R-:W-:-:S05]  /*21d0*/  VOTEU.ANY UP0, P0 ;  /* 0x00000000003f7886 */ /* 0x000fca0000000100 */
[----:B------:R-:W-:-:S04]  /*21e0*/  @UP0 USEL UR4, UR51, 0x1, UP1 ;  /* 0x0000000133040887 */ /* 0x000fc80008800000 */
[----:B------:R-:W-:-:S06]  /*21f0*/  @UP0 UIADD3 UR4, UR50, UR51, -UR4 ;  /* 0x0000003332040290 */ /* 0x000fcc000fffe804 */
[----:B------:R-:W-:-:S05]  /*2200*/  MOV R0, UR4 ;  /* 0x0000000400007c02 */ /* 0x000fca0008000f00 */
[----:B------:R-:W-:-:S05]  /*2210*/  @P0 IMAD.SHL.U32 R0, R0, 0x8, RZ ;  /* 0x0000000800000824 */ /* 0x000fca00078e00ff */
[----:B------:R-:W-:-:S04]  /*2220*/  @P0 LOP3.LUT R0, R0, 0x18, RZ, 0xc0, !PT ;  /* 0x0000001800000812 */ /* 0x000fc800078ec0ff */
[----:B------:R-:W-:-:S04]  /*2230*/  @P0 IADD3 R0, R3, 0x20, R0 ;  /* 0x0000002003000810 */ /* 0x000fc80007ffe000 */
[----:B------:R-:W-:-:S04]  /*2240*/  @P0 PRMT R0, R153, 0x654, R0 ;  /* 0x0000065499000816 */ /* 0x000fc80000000000 */
[----:B------:R2:W-:Y:S01]  /*2250*/  @P0 SYNCS.ARRIVE.TRANS64.RED.A1T0 RZ, [R0+URZ], RZ ;  /* 0x000000ff00ff09a7 */ /* 0x0005e2000810043f */
[----:B------:R-:W-:-:S13]  /*2260*/  ISETP.GT.U32.AND P0, PT, R22, 0x1, PT ;  /* 0x000000011600780c */ /* 0x000fda0003f04070 */
[----:B--2---:R-:W-:Y:S05]  /*2270*/  @P0 BRA `(.L_x_35) ;  /* 0x0000000000040947 */ /* 0x004fea0003800000 */
[----:B-1----:R-:W-:Y:S01]  /*2280*/  BPT.TRAP 0x1 ;  /* 0x000000040000795c */ /* 0x002fe20000300000 */
.L_x_35:
[----:B------:R-:W-:Y:S01]  /*2290*/  UIADD3 UR4, UR53, 0x200, URZ ;  /* 0x0000020035047890 */ /* 0x000fe2000fffe03f */
[----:B------:R-:W-:Y:S02]  /*22a0*/  R2UR UR42, R156 ;  /* 0x000000009c2a72ca */ /* 0x000fe400000e0000 */
[----:B------:R-:W-:Y:S01]  /*22b0*/  R2UR UR41, R155 ;  /* 0x000000009b2972ca */ /* 0x000fe200000e0000 */
[----:B------:R-:W-:-:S06]  /*22c0*/  ULOP3.LUT UP0, URZ, UR4, 0x1bf, URZ, 0xc0, !UPT ;  /* 0x000001bf043f7892 */ /* 0x000fcc000f80c03f */
[----:B------:R-:W-:-:S04]  /*22d0*/  PLOP3.LUT P0, PT, PT, PT, UP0, 0x80, 0x0 ;  /* 0x000000000000781c */ /* 0x000fc80003f0f008 */
[----:B------:R-:W-:Y:S02]  /*22e0*/  USHF.L.U32 UR42, UR42, 0x7, URZ ;  /* 0x000000072a2a7899 */ /* 0x000fe4000800063f */
[----:B------:R-:W-:-:S07]  /*22f0*/  USHF.L.U32 UR41, UR41, 0x8, URZ ;  /* 0x0000000829297899 */ /* 0x000fce000800063f */
[----:B------:R-:W-:Y:S05]  /*2300*/  @!P0 BRA `(.L_x_37) ;  /* 0x00000000007c8947 */ /* 0x000fea0003800000 */
[----:B------:R-:W-:Y:S01]  /*2310*/  MOV R23, 0x0 ;  /* 0x0000000000177802 */ /* 0x000fe20000000f00 */
[----:B------:R-:W-:Y:S01]  /*2320*/  ULDC.64 UR4, c[0x4][0x80] ;  /* 0x0100200000047ab9 */ /* 0x000fe20000000a00 */
[----:B------:R-:W-:Y:S01]  /*2330*/  ULDC.64 UR6, c[0x4][0x10] ;  /* 0x0100040000067ab9 */ /* 0x000fe20000000a00 */
[----:B------:R-:W-:Y:S01]  /*2340*/  MOV R4, UR4 ;  /* 0x0000000400047c02 */ /* 0x000fe20008000f00 */
[----:B------:R2:W3:Y:S01]  /*2350*/  LDC.64 R14, c[0x4][R23] ;  /* 0x01000000170e7b82 */ /* 0x0004e20000000a00 */
[----:B------:R-:W-:Y:S01]  /*2360*/  IMAD.U32 R5, RZ, RZ, UR5 ;  /* 0x00000005ff057e24 */ /* 0x000fe2000f8e00ff */
[----:B------:R-:W-:Y:S01]  /*2370*/  ULDC.64 UR4, c[0x4][0x88] ;  /* 0x0100220000047ab9 */ /* 0x000fe20000000a00 */
[----:B------:R-:W-:Y:S01]  /*2380*/  IMAD.U32 R10, RZ, RZ, UR6 ;  /* 0x00000006ff0a7e24 */ /* 0x000fe2000f8e00ff */
[----:B------:R-:W-:Y:S01]  /*2390*/  MOV R7, UR5 ;  /* 0x0000000500077c02 */ /* 0x000fe20008000f00 */
[----:B------:R-:W-:Y:S01]  /*23a0*/  IMAD.U32 R6, RZ, RZ, UR4 ;  /* 0x00000004ff067e24 */ /* 0x000fe2000f8e00ff */
[----:B------:R-:W-:Y:S01]  /*23b0*/  MOV R8, 0x70 ;  /* 0x0000007000087802 */ /* 0x000fe20000000f00 */
[----:B------:R-:W-:-:S02]  /*23c0*/  IMAD.U32 R11, RZ, RZ, UR7 ;  /* 0x00000007ff0b7e24 */ /* 0x000fc4000f8e00ff */
[----:B------:R-:W-:Y:S02]  /*23d0*/  IMAD.MOV.U32 R12, RZ, RZ, 0x1 ;  /* 0x00000001ff0c7424 */ /* 0x000fe400078e00ff */
[----:B--2---:R-:W-:-:S07]  /*23e0*/  IMAD.MOV.U32 R13, RZ, RZ, RZ ;  /* 0x000000ffff0d7224 */ /* 0x004fce00078e00ff */
[----:B------:R-:W-:-:S07]  /*23f0*/  LEPC R20, `(.L_x_38) ;  /* 0x000000001014794e */ /* 0x000fce0000000000 */
[----:B-1-3--:R-:W-:Y:S05]  /*2400*/  CALL.ABS.NOINC R14 ;  /* 0x000000000e007343 */ /* 0x00afea0003c00000 */
.L_x_38:
[----:B------:R1:W2:Y:S01]  /*2410*/  LDC.64 R14, c[0x4][R23] ;  /* 0x01000000170e7b82 */ /* 0x0002a20000000a00 */
[----:B------:R-:W-:Y:S01]  /*2420*/  ULDC.64 UR4, c[0x4][0x80] ;  /* 0x0100200000047ab9 */ /* 0x000fe20000000a00 */
[----:B------:R-:W-:Y:S01]  /*2430*/  ULDC.64 UR6, c[0x4][0x10] ;  /* 0x0100040000067ab9 */ /* 0x000fe20000000a00 */
[----:B------:R-:W-:Y:S01]  /*2440*/  MOV R4, UR4 ;  /* 0x0000000400047c02 */ /* 0x000fe20008000f00 */
        /* <DEDUP_REMOVED lines=8> */
[----:B-1----:R-:W-:-:S07]  /*24d0*/  IMAD.MOV.U32 R13, RZ, RZ, RZ ;  /* 0x000000ffff0d7224 */ /* 0x002fce00078e00ff */
[----:B------:R-:W-:-:S07]  /*24e0*/  LEPC R20, `(.L_x_37) ;  /* 0x000000001014794e */ /* 0x000fce0000000000 */
[----:B--2---:R-:W-:Y:S05]  /*24f0*/  CALL.ABS.NOINC R14 ;  /* 0x000000000e007343 */ /* 0x004fea0003c00000 */
.L_x_37:
[----:B------:R-:W2:Y:S01]  /*2500*/  LDC R4, c[0x0][0x288] ;  /* 0x0000a200ff047b82 */ /* 0x000ea20000000800 */
[----:B------:R-:W-:Y:S01]  /*2510*/  ULDC.64 UR4, c[0x0][0x590] ;  /* 0x0001640000047ab9 */ /* 0x000fe20000000a00 */
[----:B------:R-:W-:Y:S01]  /*2520*/  SHF.R.U32.HI R0, RZ, 0x2, R18 ;  /* 0x00000002ff007819 */ /* 0x000fe20000011612 */
[----:B------:R-:W-:Y:S01]  /*2530*/  IMAD.U32 R167, RZ, RZ, UR5 ;  /* 0x00000005ffa77e24 */ /* 0x000fe2000f8e00ff */
[----:B------:R-:W-:Y:S01]  /*2540*/  MOV R166, UR4 ;  /* 0x0000000400a67c02 */ /* 0x000fe20008000f00 */
[----:B------:R-:W-:Y:S01]  /*2550*/  ULDC UR4, c[0x0][0x284] ;  /* 0x0000a10000047ab9 */ /* 0x000fe20000000800 */
[----:B------:R-:W-:Y:S02]  /*2560*/  LOP3.LUT R6, R18, 0xe0, RZ, 0xc0, !PT ;  /* 0x000000e012067812 */ /* 0x000fe400078ec0ff */
[----:B------:R-:W-:Y:S02]  /*2570*/  ISETP.NE.U32.AND P0, PT, R166, RZ, PT ;  /* 0x000000ffa600720c */ /* 0x000fe40003f05070 */
[----:B------:R-:W-:-:S02]  /*2580*/  LOP3.LUT R3, R18, 0x3, RZ, 0xc0, !PT ;  /* 0x0000000312037812 */ /* 0x000fc400078ec0ff */
[----:B------:R-:W-:Y:S02]  /*2590*/  ISETP.NE.AND.EX P0, PT, R167, RZ, PT, P0 ;  /* 0x000000ffa700720c */ /* 0x000fe40003f05300 */
[----:B------:R-:W-:Y:S02]  /*25a0*/  LOP3.LUT R7, R0, 0x7, RZ, 0xc0, !PT ;  /* 0x0000000700077812 */ /* 0x000fe400078ec0ff */
[----:B------:R-:W-:Y:S01]  /*25b0*/  SHF.R.U32.HI R0, RZ, 0x1, R6 ;  /* 0x00000001ff007819 */ /* 0x000fe20000011606 */
[----:B--2---:R-:W-:-:S03]  /*25c0*/  IMAD R4, R3, -0x2, R4 ;  /* 0xfffffffe03047824 */ /* 0x004fc600078e0204 */
[----:B------:R-:W-:Y:S01]  /*25d0*/  IADD3 R3, -R0, UR4, -R7 ;  /* 0x0000000400037c10 */ /* 0x000fe2000fffe907 */
[----:B------:R-:W-:-:S04]  /*25e0*/  IMAD R155, R155, -0x100, R4 ;  /* 0xffffff009b9b7824 */ /* 0x000fc800078e0204 */
[----:B------:R-:W-:Y:S01]  /*25f0*/  IMAD R156, R156, -0x80, R3 ;  /* 0xffffff809c9c7824 */ /* 0x000fe200078e0203 */
[----:B------:R-:W-:Y:S06]  /*2600*/  @!P0 BRA `(.L_x_39) ;  /* 0x0000000000548947 */ /* 0x000fec0003800000 */
[----:B------:R-:W-:Y:S02]  /*2610*/  ULDC.64 UR4, c[0x0][0x588] ;  /* 0x0001620000047ab9 */ /* 0x000fe40000000a00 */
[----:B------:R-:W-:-:S04]  /*2620*/  ISETP.NE.U32.AND P1, PT, RZ, UR4, PT ;  /* 0x00000004ff007c0c */ /* 0x000fc8000bf25070 */
[----:B------:R-:W-:-:S13]  /*2630*/  ISETP.NE.AND.EX P1, PT, RZ, UR5, PT, P1 ;  /* 0x00000005ff007c0c */ /* 0x000fda000bf25310 */
[----:B------:R-:W-:Y:S05]  /*2640*/  @!P1 BRA `(.L_x_40) ;  /* 0x0000000000289947 */ /* 0x000fea0003800000 */
[----:B------:R-:W2:Y:S01]  /*2650*/  LDC.64 R4, c[0x0][0x588] ;  /* 0x00016200ff047b82 */ /* 0x000ea20000000a00 */
[----:B------:R-:W-:-:S04]  /*2660*/  IMAD R3, R166, UR43, RZ ;  /* 0x0000002ba6037c24 */ /* 0x000fc8000f8e02ff */
[----:B--2---:R-:W-:-:S05]  /*2670*/  IMAD.WIDE R4, R3, 0x4, R4 ;  /* 0x0000000403047825 */ /* 0x004fca00078e0204 */
[----:B------:R-:W2:Y:S01]  /*2680*/  LDG.E R164, desc[UR48][R4.64] ;  /* 0x0000003004a47981 */ /* 0x000ea2000c1e1900 */
[----:B------:R-:W-:Y:S01]  /*2690*/  IMAD.MOV.U32 R154, RZ, RZ, 0x1 ;  /* 0x00000001ff9a7424 */ /* 0x000fe200078e00ff */
[----:B------:R-:W-:Y:S01]  /*26a0*/  MOV R160, 0x1 ;  /* 0x0000000100a07802 */ /* 0x000fe20000000f00 */
[----:B------:R-:W-:Y:S02]  /*26b0*/  IMAD.MOV.U32 R159, RZ, RZ, 0x1 ;  /* 0x00000001ff9f7424 */ /* 0x000fe400078e00ff */
[----:B--2---:R-:W-:Y:S01]  /*26c0*/  IMAD.MOV.U32 R161, RZ, RZ, R164 ;  /* 0x000000ffffa17224 */ /* 0x004fe200078e00a4 */
[----:B------:R-:W-:Y:S01]  /*26d0*/  MOV R158, R164 ;  /* 0x000000a4009e7202 */ /* 0x000fe20000000f00 */
[----:B------:R-:W-:Y:S06]  /*26e0*/  BRA `(.L_x_39) ;  /* 0x00000000001c7947 */ /* 0x000fec0003800000 */
.L_x_40:
[----:B------:R-:W-:Y:S01]  /*26f0*/  ULDC UR4, c[0x0][0x580] ;  /* 0x0001600000047ab9 */ /* 0x000fe20000000800 */
[----:B------:R-:W-:Y:S01]  /*2700*/  IMAD.MOV.U32 R154, RZ, RZ, 0x1 ;  /* 0x00000001ff9a7424 */ /* 0x000fe200078e00ff */
[----:B------:R-:W-:Y:S01]  /*2710*/  MOV R159, 0x1 ;  /* 0x00000001009f7802 */ /* 0x000fe20000000f00 */
[----:B------:R-:W-:Y:S01]  /*2720*/  IMAD.MOV.U32 R160, RZ, RZ, 0x1 ;  /* 0x00000001ffa07424 */ /* 0x000fe200078e00ff */
[----:B------:R-:W-:Y:S01]  /*2730*/  MOV R158, UR4 ;  /* 0x00000004009e7c02 */ /* 0x000fe20008000f00 */
[----:B------:R-:W-:Y:S02]  /*2740*/  IMAD.U32 R164, RZ, RZ, UR4 ;  /* 0x00000004ffa47e24 */ /* 0x000fe4000f8e00ff */
[----:B------:R-:W-:-:S07]  /*2750*/  IMAD.U32 R161, RZ, RZ, UR4 ;  /* 0x00000004ffa17e24 */ /* 0x000fce000f8e00ff */
.L_x_39:
[----:B------:R-:W2:Y:S02]  /*2760*/  LDC.64 R8, c[0x0][0x5b0] ;  /* 0x00016c00ff087b82 */ /* 0x000ea40000000a00 */
[----:B--2---:R-:W-:-:S04]  /*2770*/  ISETP.NE.U32.AND P1, PT, R8, RZ, PT ;  /* 0x000000ff0800720c */ /* 0x004fc80003f25070 */
[----:B------:R-:W-:-:S13]  /*2780*/  ISETP.NE.AND.EX P1, PT, R9, RZ, PT, P1 ;  /* 0x000000ff0900720c */ /* 0x000fda0003f25310 */
[----:B------:R-:W-:Y:S05]  /*2790*/  @!P1 BRA `(.L_x_41) ;  /* 0x00000000002c9947 */ /* 0x000fea0003800000 */
[----:B------:R-:W-:Y:S02]  /*27a0*/  ULDC.64 UR4, c[0x0][0x5a8] ;  /* 0x00016a0000047ab9 */ /* 0x000fe40000000a00 */
[----:B------:R-:W-:-:S04]  /*27b0*/  ISETP.NE.U32.AND P1, PT, RZ, UR4, PT ;  /* 0x00000004ff007c0c */ /* 0x000fc8000bf25070 */
[----:B------:R-:W-:-:S13]  /*27c0*/  ISETP.NE.AND.EX P1, PT, RZ, UR5, PT, P1 ;  /* 0x00000005ff007c0c */ /* 0x000fda000bf25310 */
[----:B------:R-:W-:Y:S05]  /*27d0*/  @!P1 BRA `(.L_x_42) ;  /* 0x0000000000149947 */ /* 0x000fea0003800000 */
[----:B------:R-:W2:Y:S01]  /*27e0*/  LDC.64 R4, c[0x0][0x5a8] ;  /* 0x00016a00ff047b82 */ /* 0x000ea20000000a00 */
[----:B------:R-:W-:-:S04]  /*27f0*/  IMAD R3, R8, UR43, RZ ;  /* 0x0000002b08037c24 */ /* 0x000fc8000f8e02ff */
[----:B--2---:R-:W-:-:S05]  /*2800*/  IMAD.WIDE R4, R3, 0x4, R4 ;  /* 0x0000000403047825 */ /* 0x004fca00078e0204 */
[----:B------:R2:W5:Y:S01]  /*2810*/  LDG.E R162, desc[UR48][R4.64] ;  /* 0x0000003004a27981 */ /* 0x000562000c1e1900 */
[----:B------:R-:W-:Y:S05]  /*2820*/  BRA `(.L_x_41) ;  /* 0x0000000000087947 */ /* 0x000fea0003800000 */
.L_x_42:
[----:B------:R-:W-:Y:S02]  /*2830*/  ULDC UR4, c[0x0][0x5a0] ;  /* 0x0001680000047ab9 */ /* 0x000fe40000000800 */
[----:B------:R-:W-:-:S07]  /*2840*/  IMAD.U32 R162, RZ, RZ, UR4 ;  /* 0x00000004ffa27e24 */ /* 0x000fce000f8e00ff */
.L_x_41:
[----:B------:R-:W3:Y:S01]  /*2850*/  LDC.64 R10, c[0x0][0x5c0] ;  /* 0x00017000ff0a7b82 */ /* 0x000ee20000000a00 */
[----:B------:R-:W-:Y:S01]  /*2860*/  ULDC.64 UR4, c[0x0][0x588] ;  /* 0x0001620000047ab9 */ /* 0x000fe20000000a00 */
[----:B------:R-:W-:Y:S01]  /*2870*/  ISETP.EQ.U32.AND P3, PT, R166, RZ, PT ;  /* 0x000000ffa600720c */ /* 0x000fe20003f62070 */
[----:B--2---:R-:W-:Y:S01]  /*2880*/  IMAD.MOV.U32 R4, RZ, RZ, 0x1 ;  /* 0x00000001ff047424 */ /* 0x004fe200078e00ff */
[----:B------:R-:W-:Y:S02]  /*2890*/  ISETP.NE.U32.AND P1, PT, RZ, UR4, PT ;  /* 0x00000004ff007c0c */ /* 0x000fe4000bf25070 */
[----:B------:R-:W-:Y:S02]  /*28a0*/  LOP3.LUT P4, RZ, R159, 0xff, RZ, 0xc0, !PT ;  /* 0x000000ff9fff7812 */ /* 0x000fe4000788c0ff */
[----:B------:R-:W2:Y:S01]  /*28b0*/  LDC R21, c[0x0][0x5c8] ;  /* 0x00017200ff157b82 */ /* 0x000ea20000000800 */
[----:B------:R-:W-:Y:S02]  /*28c0*/  ISETP.NE.AND.EX P1, PT, RZ, UR5, PT, P1 ;  /* 0x00000005ff007c0c */ /* 0x000fe4000bf25310 */
[----:B------:R-:W-:-:S02]  /*28d0*/  FSEL R5, R158, R161, !P4 ;  /* 0x000000a19e057208 */ /* 0x000fc40006000000 */
[----:B------:R-:W-:Y:S02]  /*28e0*/  ISETP.EQ.OR.EX P3, PT, R167, RZ, !P1, P3 ;  /* 0x000000ffa700720c */ /* 0x000fe40004f62730 */
[----:B------:R-:W-:Y:S02]  /*28f0*/  PLOP3.LUT P1, PT, P1, PT, PT, 0x8, 0x0 ;  /* 0x000000000000781c */ /* 0x000fe40000f2e170 */
[----:B------:R-:W-:Y:S02]  /*2900*/  MOV R3, 0x1 ;  /* 0x0000000100037802 */ /* 0x000fe40000000f00 */
[C---:B------:R-:W-:Y:S02]  /*2910*/  FSEL R161, R164.reuse, R161, !P0 ;  /* 0x000000a1a4a17208 */ /* 0x040fe40004000000 */
[----:B------:R-:W-:Y:S02]  /*2920*/  FSEL R0, R164, R5, !P0 ;  /* 0x00000005a4007208 */ /* 0x000fe40004000000 */
[----:B---3--:R-:W-:-:S04]  /*2930*/  ISETP.NE.U32.AND P2, PT, R10, RZ, PT ;  /* 0x000000ff0a00720c */ /* 0x008fc80003f45070 */
[----:B------:R-:W-:-:S04]  /*2940*/  ISETP.NE.AND.EX P2, PT, R11, RZ, PT, P2 ;  /* 0x000000ff0b00720c */ /* 0x000fc80003f45320 */
[----:B--2---:R-:W-:Y:S01]  /*2950*/  FSEL R21, R21, RZ, !P2 ;  /* 0x000000ff15157208 */ /* 0x004fe20005000000 */
[----:B------:R-:W-:Y:S08]  /*2960*/  @!P3 BRA `(.L_x_43) ;  /* 0x000000000040b947 */ /* 0x000ff00003800000 */
[----:B------:R-:W-:Y:S04]  /*2970*/  BSSY B0, `(.L_x_44) ;  /* 0x000000e000007945 */ /* 0x000fe80003800000 */
[----:B------:R-:W-:Y:S05]  /*2980*/  @!P0 BRA `(.L_x_45) ;  /* 0x0000000000248947 */ /* 0x000fea0003800000 */
[----:B------:R-:W-:Y:S02]  /*2990*/  LOP3.LUT P4, RZ, R160, 0xff, RZ, 0xc0, !PT ;  /* 0x000000ffa0ff7812 */ /* 0x000fe4000788c0ff */
[----:B------:R-:W-:Y:S02]  /*29a0*/  PLOP3.LUT P3, PT, P1, PT, PT, 0x80, 0x0 ;  /* 0x000000000000781c */ /* 0x000fe40000f6f070 */
[----:B------:R-:W-:-:S09]  /*29b0*/  PRMT R159, RZ, 0x7610, R159 ;  /* 0x00007610ff9f7816 */ /* 0x000fd2000000009f */
[----:B------:R-:W-:Y:S05]  /*29c0*/  @!P4 BRA `(.L_x_46) ;  /* 0x000000000020c947 */ /* 0x000fea0003800000 */
[----:B------:R-:W-:Y:S01]  /*29d0*/  FSETP.EQ.AND P3, PT, R164, RZ, PT ;  /* 0x000000ffa400720b */ /* 0x000fe20003f62000 */
[--C-:B------:R-:W-:Y:S01]  /*29e0*/  IMAD.MOV.U32 R161, RZ, RZ, R164.reuse ;  /* 0x000000ffffa17224 */ /* 0x100fe200078e00a4 */
[----:B------:R-:W-:Y:S01]  /*29f0*/  PRMT R159, R160, 0x7610, R159 ;  /* 0x00007610a09f7816 */ /* 0x000fe2000000009f */
[----:B------:R-:W-:Y:S01]  /*2a00*/  IMAD.MOV.U32 R0, RZ, RZ, R164 ;  /* 0x000000ffff007224 */ /* 0x000fe200078e00a4 */
[----:B------:R-:W-:Y:S09]  /*2a10*/  BRA `(.L_x_46) ;  /* 0x00000000000c7947 */ /* 0x000ff20003800000 */
.L_x_45:
[----:B------:R-:W-:Y:S01]  /*2a20*/  FSETP.EQ.AND P3, PT, R164, RZ, PT ;  /* 0x000000ffa400720b */ /* 0x000fe20003f62000 */
[----:B------:R-:W-:Y:S01]  /*2a30*/  IMAD.MOV.U32 R0, RZ, RZ, R164 ;  /* 0x000000ffff007224 */ /* 0x000fe200078e00a4 */
[----:B------:R-:W-:-:S11]  /*2a40*/  MOV R161, R164 ;  /* 0x000000a400a17202 */ /* 0x000fd60000000f00 */
.L_x_46:
[----:B-1----:R-:W-:Y:S05]  /*2a50*/  BSYNC B0 ;  /* 0x0000000000007941 */ /* 0x002fea0003800000 */
.L_x_44:
[----:B------:R-:W-:-:S07]  /*2a60*/  SEL R4, RZ, 0x1, P3 ;  /* 0x00000001ff047807 */ /* 0x000fce0001800000 */
.L_x_43:
[----:B------:R-:W-:Y:S04]  /*2a70*/  BSSY B0, `(.L_x_47) ;  /* 0x000000f000007945 */ /* 0x000fe80003800000 */
[----:B------:R-:W-:Y:S05]  /*2a80*/  @!P0 BRA `(.L_x_48) ;  /* 0x0000000000288947 */ /* 0x000fea0003800000 */
[----:B------:R-:W-:Y:S02]  /*2a90*/  LOP3.LUT P0, RZ, R154, 0xff, RZ, 0xc0, !PT ;  /* 0x000000ff9aff7812 */ /* 0x000fe4000780c0ff */
[----:B------:R-:W-:Y:S02]  /*2aa0*/  PRMT R160, RZ, 0x7610, R160 ;  /* 0x00007610ffa07816 */ /* 0x000fe400000000a0 */
[----:B------:R-:W-:-:S09]  /*2ab0*/  PRMT R159, RZ, 0x7610, R159 ;  /* 0x00007610ff9f7816 */ /* 0x000fd2000000009f */
[----:B------:R-:W-:Y:S05]  /*2ac0*/  @!P0 BRA `(.L_x_49) ;  /* 0x0000000000248947 */ /* 0x000fea0003800000 */
[----:B------:R-:W-:Y:S01]  /*2ad0*/  FSETP.EQ.AND P1, PT, R164, RZ, PT ;  /* 0x000000ffa400720b */ /* 0x000fe20003f22000 */
[----:B------:R-:W-:Y:S01]  /*2ae0*/  IMAD.MOV.U32 R161, RZ, RZ, R164 ;  /* 0x000000ffffa17224 */ /* 0x000fe200078e00a4 */
[C---:B------:R-:W-:Y:S02]  /*2af0*/  PRMT R160, R154.reuse, 0x7610, R160 ;  /* 0x000076109aa07816 */ /* 0x040fe400000000a0 */
[----:B------:R-:W-:Y:S02]  /*2b00*/  PRMT R159, R154, 0x7610, R159 ;  /* 0x000076109a9f7816 */ /* 0x000fe4000000009f */
[----:B------:R-:W-:Y:S01]  /*2b10*/  MOV R0, R164 ;  /* 0x000000a400007202 */ /* 0x000fe20000000f00 */
[----:B------:R-:W-:Y:S06]  /*2b20*/  BRA `(.L_x_49) ;  /* 0x00000000000c7947 */ /* 0x000fec0003800000 */
.L_x_48:
[----:B------:R-:W-:Y:S01]  /*2b30*/  FSETP.EQ.AND P1, PT, R164, RZ, PT ;  /* 0x000000ffa400720b */ /* 0x000fe20003f22000 */
[--C-:B------:R-:W-:Y:S02]  /*2b40*/  IMAD.MOV.U32 R161, RZ, RZ, R164.reuse ;  /* 0x000000ffffa17224 */ /* 0x100fe400078e00a4 */
[----:B------:R-:W-:-:S10]  /*2b50*/  IMAD.MOV.U32 R0, RZ, RZ, R164 ;  /* 0x000000ffff007224 */ /* 0x000fd400078e00a4 */
.L_x_49:
[----:B-1----:R-:W-:Y:S05]  /*2b60*/  BSYNC B0 ;  /* 0x0000000000007941 */ /* 0x002fea0003800000 */
.L_x_47:
[----:B------:R-:W-:Y:S01]  /*2b70*/  PRMT R8, R4, 0x9910, RZ ;  /* 0x0000991004087816 */ /* 0x000fe200000000ff */
[----:B------:R-:W-:Y:S01]  /*2b80*/  IMAD.MOV.U32 R23, RZ, RZ, R21 ;  /* 0x000000ffff177224 */ /* 0x000fe200078e0015 */
[----:B------:R-:W-:Y:S01]  /*2b90*/  MOV R20, RZ ;  /* 0x000000ff00147202 */ /* 0x000fe20000000f00 */
[----:B------:R-:W-:Y:S06]  /*2ba0*/  @!P2 BRA `(.L_x_50) ;  /* 0x00000000005ca947 */ /* 0x000fec0003800000 */
[----:B------:R-:W1:Y:S01]  /*2bb0*/  LDC.64 R12, c[0x0][0x5d0] ;  /* 0x00017400ff0c7b82 */ /* 0x000e620000000a00 */
[----:B------:R-:W-:Y:S01]  /*2bc0*/  SHF.R.U32.HI R6, RZ, 0x5, R6 ;  /* 0x00000005ff067819 */ /* 0x000fe20000011606 */
[----:B------:R-:W-:Y:S01]  /*2bd0*/  USHF.R.S32.HI UR4, URZ, 0x1f, UR43 ;  /* 0x0000001f3f047899 */ /* 0x000fe2000801142b */
[----:B------:R-:W-:-:S03]  /*2be0*/  ISETP.GE.AND P0, PT, R155, 0x1, PT ;  /* 0x000000019b00780c */ /* 0x000fc60003f06270 */
[----:B------:R-:W-:Y:S01]  /*2bf0*/  IMAD.SHL.U32 R4, R6, 0x10, RZ ;  /* 0x0000001006047824 */ /* 0x000fe200078e00ff */
[C---:B------:R-:W-:Y:S02]  /*2c00*/  ISETP.LT.OR P2, PT, R156.reuse, 0x1, !P0 ;  /* 0x000000019c00780c */ /* 0x040fe40004741670 */
[----:B------:R-:W-:Y:S02]  /*2c10*/  ISETP.LT.OR P0, PT, R156, 0x9, !P0 ;  /* 0x000000099c00780c */ /* 0x000fe40004701670 */
[----:B------:R-:W-:-:S04]  /*2c20*/  LOP3.LUT R4, R4, 0xfffffff0, R7, 0xe2, !PT ;  /* 0xfffffff004047812 */ /* 0x000fc800078ee207 */
[----:B------:R-:W-:-:S04]  /*2c30*/  IADD3 R4, R4, UR42, RZ ;  /* 0x0000002a04047c10 */ /* 0x000fc8000fffe0ff */
[--C-:B------:R-:W-:Y:S01]  /*2c40*/  SHF.R.S32.HI R5, RZ, 0x1f, R4.reuse ;  /* 0x0000001fff057819 */ /* 0x100fe20000011404 */
[C---:B-1----:R-:W-:Y:S02]  /*2c50*/  IMAD R6, R12.reuse, UR4, RZ ;  /* 0x000000040c067c24 */ /* 0x042fe4000f8e02ff */
[----:B------:R-:W-:-:S04]  /*2c60*/  IMAD.WIDE.U32 R4, R12, UR43, R4 ;  /* 0x0000002b0c047c25 */ /* 0x000fc8000f8e0004 */
[----:B------:R-:W-:Y:S01]  /*2c70*/  IMAD R7, R13, UR43, R6 ;  /* 0x0000002b0d077c24 */ /* 0x000fe2000f8e0206 */
[----:B------:R-:W-:-:S03]  /*2c80*/  LEA R6, P3, R4, R10, 0x1 ;  /* 0x0000000a04067211 */ /* 0x000fc600078608ff */
[----:B------:R-:W-:-:S05]  /*2c90*/  IMAD.IADD R5, R5, 0x1, R7 ;  /* 0x0000000105057824 */ /* 0x000fca00078e0207 */
[----:B------:R-:W-:-:S05]  /*2ca0*/  LEA.HI.X R7, R4, R11, R5, 0x1, P3 ;  /* 0x0000000b04077211 */ /* 0x000fca00018f0c05 */
[----:B------:R-:W2:Y:S04]  /*2cb0*/  @!P2 LDG.E.U16 R5, desc[UR48][R6.64] ;  /* 0x000000300605a981 */ /* 0x000ea8000c1e1500 */
[----:B------:R-:W3:Y:S01]  /*2cc0*/  @!P0 LDG.E.U16 R4, desc[UR48][R6.64+0x10] ;  /* 0x0000103006048981 */ /* 0x000ee2000c1e1500 */
[----:B------:R-:W-:Y:S01]  /*2cd0*/  IMAD.MOV.U32 R21, RZ, RZ, RZ ;  /* 0x000000ffff157224 */ /* 0x000fe200078e00ff */
[----:B--2---:R-:W-:-:S04]  /*2ce0*/  @!P2 PRMT R21, R5, 0x5410, RZ ;  /* 0x000054100515a816 */ /* 0x004fc800000000ff */
[----:B---3--:R-:W-:-:S05]  /*2cf0*/  @!P0 PRMT R21, R21, 0x5410, R4 ;  /* 0x0000541015158816 */ /* 0x008fca0000000004 */
[--C-:B------:R-:W-:Y:S02]  /*2d00*/  HADD2.F32 R23, -RZ, R21.reuse.H0_H0 ;  /* 0x20000015ff177230 */ /* 0x100fe40000004100 */
[----:B------:R-:W-:-:S07]  /*2d10*/  HADD2.F32 R21, -RZ, R21.H1_H1 ;  /* 0x30000015ff157230 */ /* 0x000fce0000004100 */
.L_x_50:
[----:B------:R-:W-:Y:S01]  /*2d20*/  ISETP.NE.AND P0, PT, R8, RZ, PT ;  /* 0x000000ff0800720c */ /* 0x000fe20003f05270 */
[----:B------:R-:W-:Y:S01]  /*2d30*/  BSSY B0, `(.L_x_51) ;  /* 0x0000023000007945 */ /* 0x000fe20003800000 */
[----:B------:R-:W-:Y:S02]  /*2d40*/  CS2R R6, SRZ ;  /* 0x0000000000067805 */ /* 0x000fe4000001ff00 */
[----:B------:R-:W-:Y:S02]  /*2d50*/  CS2R R4, SRZ ;  /* 0x0000000000047805 */ /* 0x000fe4000001ff00 */
[----:B------:R-:W-:Y:S02]  /*2d60*/  CS2R R10, SRZ ;  /* 0x00000000000a7805 */ /* 0x000fe4000001ff00 */
[----:B------:R-:W-:-:S05]  /*2d70*/  CS2R R8, SRZ ;  /* 0x0000000000087805 */ /* 0x000fca000001ff00 */
[----:B------:R-:W-:Y:S05]  /*2d80*/  @!P0 BRA `(.L_x_52) ;  /* 0x0000000000748947 */ /* 0x000fea0003800000 */
[----:B------:R-:W-:-:S13]  /*2d90*/  ISETP.NE.AND P2, PT, R163, 0x3, PT ;  /* 0x00000003a300780c */ /* 0x000fda0003f45270 */
[----:B------:R-:W-:Y:S05]  /*2da0*/  @!P2 BRA `(.L_x_53) ;  /* 0x000000000004a947 */ /* 0x000fea0003800000 */
[----:B------:R-:W-:Y:S01]  /*2db0*/  BPT.TRAP 0x1 ;  /* 0x000000040000795c */ /* 0x000fe20000300000 */
.L_x_53:
[----:B------:R-:W-:Y:S01]  /*2dc0*/  SHF.L.U32 R4, RZ, 0x1f, RZ ;  /* 0x0000001fff047819 */ /* 0x000fe200000006ff */
[----:B------:R-:W-:Y:S01]  /*2dd0*/  IMAD.MOV.U32 R7, RZ, RZ, RZ ;  /* 0x000000ffff077224 */ /* 0x000fe200078e00ff */
[----:B------:R-:W-:Y:S02]  /*2de0*/  MOV R20, 0x1 ;  /* 0x0000000100147802 */ /* 0x000fe40000000f00 */
[----:B------:R-:W1:Y:S02]  /*2df0*/  SYNCS.PHASECHK.TRANS64.TRYWAIT P2, [UR53+0x40], R4 ;  /* 0x00004004ff0075a7 */ /* 0x000e640008040175 */
[----:B-1----:R-:W-:Y:S05]  /*2e00*/  @!P2 BRA `(.L_x_54) ;  /* 0x000000700060a947 */ /* 0x002fea0003800000 */
.L_x_231:
[----:B------:R-:W-:Y:S01]  /*2e10*/  IMAD.MOV.U32 R6, RZ, RZ, RZ ;  /* 0x000000ffff067224 */ /* 0x000fe200078e00ff */
[----:B-1----:R-:W-:Y:S02]  /*2e20*/  CS2R R4, SRZ ;  /* 0x0000000000047805 */ /* 0x002fe4000001ff00 */
[----:B------:R-:W-:Y:S02]  /*2e30*/  CS2R R10, SRZ ;  /* 0x00000000000a7805 */ /* 0x000fe4000001ff00 */
[----:B------:R-:W-:Y:S01]  /*2e40*/  CS2R R8, SRZ ;  /* 0x0000000000087805 */ /* 0x000fe2000001ff00 */
[----:B------:R-:W-:Y:S06]  /*2e50*/  @P1 BRA `(.L_x_52) ;  /* 0x0000000000401947 */ /* 0x000fec0003800000 */
[C---:B------:R-:W-:Y:S01]  /*2e60*/  IMAD.SHL.U32 R5, R18.reuse, 0x20, RZ ;  /* 0x0000002012057824 */ /* 0x040fe200078e00ff */
[C---:B------:R-:W-:Y:S01]  /*2e70*/  SHF.L.U32 R4, R18.reuse, 0x4, RZ ;  /* 0x0000000412047819 */ /* 0x040fe200000006ff */
[----:B------:R-:W-:Y:S01]  /*2e80*/  IMAD.SHL.U32 R9, R18, 0x4, RZ ;  /* 0x0000000412097824 */ /* 0x000fe200078e00ff */
[----:B------:R-:W-:Y:S01]  /*2e90*/  SHF.R.U32.HI R7, RZ, 0x1, R18 ;  /* 0x00000001ff077819 */ /* 0x000fe20000011612 */
[----:B------:R-:W-:Y:S05]  /*2ea0*/  WARPSYNC.ALL ;  /* 0x0000000000007948 */ /* 0x000fea0003800000 */
[----:B------:R-:W-:Y:S02]  /*2eb0*/  LOP3.LUT R4, R4, 0xe00, RZ, 0xc0, !PT ;  /* 0x00000e0004047812 */ /* 0x000fe400078ec0ff */
[----:B------:R-:W-:-:S02]  /*2ec0*/  LOP3.LUT R6, R5, 0xc0, RZ, 0xc0, !PT ;  /* 0x000000c005067812 */ /* 0x000fc400078ec0ff */
[----:B------:R-:W-:Y:S02]  /*2ed0*/  LOP3.LUT R4, R4, 0x20, R5, 0xf8, !PT ;  /* 0x0000002004047812 */ /* 0x000fe400078ef805 */
[----:B------:R-:W-:Y:S02]  /*2ee0*/  LOP3.LUT R6, R6, 0x8, R7, 0xf8, !PT ;  /* 0x0000000806067812 */ /* 0x000fe400078ef807 */
[----:B------:R-:W-:Y:S02]  /*2ef0*/  LOP3.LUT R4, R4, 0x100, R5, 0xf8, !PT ;  /* 0x0000010004047812 */ /* 0x000fe400078ef805 */
[----:B------:R-:W-:-:S04]  /*2f00*/  LOP3.LUT R9, R6, 0x18, R9, 0x78, !PT ;  /* 0x0000001806097812 */ /* 0x000fc800078e7809 */
[----:B------:R-:W-:-:S04]  /*2f10*/  LOP3.LUT R4, R4, R9, RZ, 0xfc, !PT ;  /* 0x0000000904047212 */ /* 0x000fc800078efcff */
[----:B------:R-:W-:-:S04]  /*2f20*/  LEA R8, R4, UR53, 0x1 ;  /* 0x0000003504087c11 */ /* 0x000fc8000f8e08ff */
[----:B------:R-:W-:Y:S02]  /*2f30*/  LEA R4, R157, R8, 0x1 ;  /* 0x000000089d047211 */ /* 0x000fe400078e08ff */
[----:B------:R-:W1:Y:S04]  /*2f40*/  LDSM.16.M88.4 R8, [R8+0x200] ;  /* 0x000200000808783b */ /* 0x000e680000000200 */
[----:B------:R-:W2:Y:S02]  /*2f50*/  LDSM.16.M88.4 R4, [R4+0x200] ;  /* 0x000200000404783b */ /* 0x000ea40000000200 */
.L_x_52:
[----:B------:R-:W-:Y:S05]  /*2f60*/  BSYNC B0 ;  /* 0x0000000000007941 */ /* 0x000fea0003800000 */
.L_x_51:
[C-C-:B-----5:R-:W-:Y:S01]  /*2f70*/  FFMA R13, R162.reuse, R24, R23.reuse ;  /* 0x00000018a20d7223 */ /* 0x160fe20000000017 */
[--C-:B-1----:R-:W-:Y:S02]  /*2f80*/  HADD2.F32 R14, -RZ, R8.reuse.H1_H1 ;  /* 0x30000008ff0e7230 */ /* 0x102fe40000004100 */
[C---:B------:R-:W-:Y:S01]  /*2f90*/  FFMA R25, R162.reuse, R25, R23 ;  /* 0x00000019a2197223 */ /* 0x040fe20000000017 */
[--C-:B------:R-:W-:Y:S02]  /*2fa0*/  HADD2.F32 R24, -RZ, R9.reuse.H0_H0 ;  /* 0x20000009ff187230 */ /* 0x100fe40000004100 */
[----:B------:R-:W-:Y:S01]  /*2fb0*/  FFMA R15, R162, R26, R21 ;  /* 0x0000001aa20f7223 */ /* 0x000fe20000000015 */
[----:B------:R-:W-:Y:S02]  /*2fc0*/  HADD2.F32 R12, -RZ, R8.H0_H0 ;  /* 0x20000008ff0c7230 */ /* 0x000fe40000004100 */
[----:B------:R-:W-:Y:S01]  /*2fd0*/  FFMA R156, R14, R158, R25 ;  /* 0x0000009e0e9c7223 */ /* 0x000fe20000000019 */
[----:B------:R-:W-:-:S02]  /*2fe0*/  HADD2.F32 R26, -RZ, R9.H1_H1 ;  /* 0x30000009ff1a7230 */ /* 0x000fc40000004100 */
[----:B------:R-:W-:Y:S01]  /*2ff0*/  FFMA R25, R24, R158, R15 ;  /* 0x0000009e18197223 */ /* 0x000fe2000000000f */
[--C-:B------:R-:W-:Y:S02]  /*3000*/  HADD2.F32 R14, -RZ, R10.reuse.H1_H1 ;  /* 0x3000000aff0e7230 */ /* 0x100fe40000004100 */
[C---:B------:R-:W-:Y:S01]  /*3010*/  FFMA R27, R162.reuse, R27, R21 ;  /* 0x0000001ba21b7223 */ /* 0x040fe20000000015 */
[C---:B------:R-:W-:Y:S01]  /*3020*/  FFMA R29, R162.reuse, R29, R23 ;  /* 0x0000001da21d7223 */ /* 0x040fe20000000017 */
[----:B------:R-:W-:Y:S02]  /*3030*/  HADD2.F32 R24, -RZ, R11.H0_H0 ;  /* 0x2000000bff187230 */ /* 0x000fe40000004100 */
[----:B------:R-:W-:Y:S01]  /*3040*/  FFMA R15, R162, R30, R21 ;  /* 0x0000001ea20f7223 */ /* 0x000fe20000000015 */
[----:B------:R-:W-:Y:S01]  /*3050*/  FFMA R155, R12, R158, R13 ;  /* 0x0000009e0c9b7223 */ /* 0x000fe2000000000d */
[----:B------:R-:W-:Y:S01]  /*3060*/  FFMA R13, R162, R28, R23 ;  /* 0x0000001ca20d7223 */ /* 0x000fe20000000017 */
[----:B------:R-:W-:-:S02]  /*3070*/  HADD2.F32 R12, -RZ, R10.H0_H0 ;  /* 0x2000000aff0c7230 */ /* 0x000fc40000004100 */
[-C--:B------:R-:W-:Y:S01]  /*3080*/  FFMA R168, R26, R158.reuse, R27 ;  /* 0x0000009e1aa87223 */ /* 0x080fe2000000001b */
[-C--:B------:R-:W-:Y:S01]  /*3090*/  FFMA R28, R14, R158.reuse, R29 ;  /* 0x0000009e0e1c7223 */ /* 0x080fe2000000001d */
[----:B------:R-:W-:Y:S02]  /*30a0*/  HADD2.F32 R26, -RZ, R11.H1_H1 ;  /* 0x3000000bff1a7230 */ /* 0x000fe40000004100 */
[----:B------:R-:W-:Y:S01]  /*30b0*/  FFMA R29, R24, R158, R15 ;  /* 0x0000009e181d7223 */ /* 0x000fe2000000000f */
[--C-:B--2---:R-:W-:Y:S02]  /*30c0*/  HADD2.F32 R14, -RZ, R4.reuse.H1_H1 ;  /* 0x30000004ff0e7230 */ /* 0x104fe40000004100 */
[C---:B------:R-:W-:Y:S01]  /*30d0*/  FFMA R31, R162.reuse, R31, R21 ;  /* 0x0000001fa21f7223 */ /* 0x040fe20000000015 */
[C---:B------:R-:W-:Y:S01]  /*30e0*/  FFMA R33, R162.reuse, R33, R23 ;  /* 0x00000021a2217223 */ /* 0x040fe20000000017 */
[----:B------:R-:W-:Y:S02]  /*30f0*/  HADD2.F32 R24, -RZ, R5.H0_H0 ;  /* 0x20000005ff187230 */ /* 0x000fe40000004100 */
[----:B------:R-:W-:Y:S01]  /*3100*/  FFMA R15, R162, R34, R21 ;  /* 0x00000022a20f7223 */ /* 0x000fe20000000015 */
[----:B------:R-:W-:Y:S01]  /*3110*/  FFMA R27, R12, R158, R13 ;  /* 0x0000009e0c1b7223 */ /* 0x000fe2000000000d */
[----:B------:R-:W-:Y:S01]  /*3120*/  FFMA R13, R162, R32, R23 ;  /* 0x00000020a20d7223 */ /* 0x000fe20000000017 */
[----:B------:R-:W-:Y:S01]  /*3130*/  FFMA R30, R26, R158, R31 ;  /* 0x0000009e1a1e7223 */ /* 0x000fe2000000001f */
[----:B------:R-:W-:-:S02]  /*3140*/  HADD2.F32 R12, -RZ, R4.H0_H0 ;  /* 0x20000004ff0c7230 */ /* 0x000fc40000004100 */
[-C--:B------:R-:W-:Y:S01]  /*3150*/  FFMA R32, R14, R158.reuse, R33 ;  /* 0x0000009e0e207223 */ /* 0x080fe20000000021 */
[----:B------:R-:W-:Y:S02]  /*3160*/  HADD2.F32 R26, -RZ, R5.H1_H1 ;  /* 0x30000005ff1a7230 */ /* 0x000fe40000004100 */
[-C--:B------:R-:W-:Y:S01]  /*3170*/  FFMA R33, R24, R158.reuse, R15 ;  /* 0x0000009e18217223 */ /* 0x080fe2000000000f */
[----:B------:R-:W-:Y:S01]  /*3180*/  FFMA R35, R162, R35, R21 ;  /* 0x00000023a2237223 */ /* 0x000fe20000000015 */
[----:B------:R-:W-:Y:S02]  /*3190*/  IMAD.SHL.U32 R24, R18, 0x20, RZ ;  /* 0x0000002012187824 */ /* 0x000fe400078e00ff */
[-C--:B------:R-:W-:Y:S01]  /*31a0*/  FFMA R31, R12, R158.reuse, R13 ;  /* 0x0000009e0c1f7223 */ /* 0x080fe2000000000d */
[----:B------:R-:W-:Y:S02]  /*31b0*/  IMAD.SHL.U32 R14, R18, 0x10, RZ ;  /* 0x00000010120e7824 */ /* 0x000fe400078e00ff */
[----:B------:R-:W-:Y:S01]  /*31c0*/  FFMA R26, R26, R158, R35 ;  /* 0x0000009e1a1a7223 */ /* 0x000fe20000000023 */
[--C-:B------:R-:W-:Y:S01]  /*31d0*/  FFMA R13, R162, R36, R23.reuse ;  /* 0x00000024a20d7223 */ /* 0x100fe20000000017 */
[----:B------:R-:W-:Y:S01]  /*31e0*/  SHF.R.U32.HI R36, RZ, 0x1, R18 ;  /* 0x00000001ff247819 */ /* 0x000fe20000011612 */
[--C-:B------:R-:W-:Y:S01]  /*31f0*/  HADD2.F32 R12, -RZ, R6.reuse.H0_H0 ;  /* 0x20000006ff0c7230 */ /* 0x100fe20000004100 */
[----:B------:R-:W-:Y:S01]  /*3200*/  LOP3.LUT R35, R24, 0xc0, RZ, 0xc0, !PT ;  /* 0x000000c018237812 */ /* 0x000fe200078ec0ff */
[----:B------:R-:W-:Y:S01]  /*3210*/  FFMA R37, R162, R37, R23 ;  /* 0x00000025a2257223 */ /* 0x000fe20000000017 */
[----:B------:R-:W-:Y:S01]  /*3220*/  LOP3.LUT R15, R14, 0xe00, RZ, 0xc0, !PT ;  /* 0x00000e000e0f7812 */ /* 0x000fe200078ec0ff */
[----:B------:R-:W-:Y:S01]  /*3230*/  HADD2.F32 R14, -RZ, R6.H1_H1 ;  /* 0x30000006ff0e7230 */ /* 0x000fe20000004100 */
[----:B------:R-:W-:Y:S01]  /*3240*/  LOP3.LUT R35, R35, 0x8, R36, 0xf8, !PT ;  /* 0x0000000823237812 */ /* 0x000fe200078ef824 */
[----:B------:R-:W-:Y:S01]  /*3250*/  FFMA R34, R12, R158, R13 ;  /* 0x0000009e0c227223 */ /* 0x000fe2000000000d */
[--C-:B------:R-:W-:Y:S01]  /*3260*/  LOP3.LUT R15, R15, 0x20, R24.reuse, 0xf8, !PT ;  /* 0x000000200f0f7812 */ /* 0x100fe200078ef818 */
[----:B------:R-:W-:Y:S01]  /*3270*/  FFMA R13, R162, R38, R21 ;  /* 0x00000026a20d7223 */ /* 0x000fe20000000015 */
[----:B------:R-:W-:Y:S01]  /*3280*/  SHF.L.U32 R36, R18, 0x2, RZ ;  /* 0x0000000212247819 */ /* 0x000fe200000006ff */
[----:B------:R-:W-:Y:S01]  /*3290*/  FFMA R37, R14, R158, R37 ;  /* 0x0000009e0e257223 */ /* 0x000fe20000000025 */
[----:B------:R-:W-:Y:S01]  /*32a0*/  LOP3.LUT R15, R15, 0x100, R24, 0xf8, !PT ;  /* 0x000001000f0f7812 */ /* 0x000fe200078ef818 */
[--C-:B------:R-:W-:Y:S01]  /*32b0*/  HADD2.F32 R14, -RZ, R7.reuse.H0_H0 ;  /* 0x20000007ff0e7230 */ /* 0x100fe20000004100 */
[----:B------:R-:W-:Y:S01]  /*32c0*/  LOP3.LUT R38, R35, 0x18, R36, 0x78, !PT ;  /* 0x0000001823267812 */ /* 0x000fe200078e7824 */
[----:B------:R-:W-:Y:S01]  /*32d0*/  HADD2.F32 R24, -RZ, R7.H1_H1 ;  /* 0x30000007ff187230 */ /* 0x000fe20000004100 */
[----:B------:R-:W-:Y:S01]  /*32e0*/  LOP3.LUT R12, R18, 0xff, RZ, 0xc0, !PT ;  /* 0x000000ff120c7812 */ /* 0x000fe200078ec0ff */
[----:B------:R-:W-:Y:S01]  /*32f0*/  FFMA R39, R162, R39, R21 ;  /* 0x00000027a2277223 */ /* 0x000fe20000000015 */
[----:B------:R-:W-:Y:S01]  /*3300*/  LOP3.LUT R38, R15, R38, RZ, 0xfc, !PT ;  /* 0x000000260f267212 */ /* 0x000fe200078efcff */
[----:B------:R-:W-:Y:S01]  /*3310*/  FFMA R35, R14, R158, R13 ;  /* 0x0000009e0e237223 */ /* 0x000fe2000000000d */
[----:B------:R-:W-:Y:S01]  /*3320*/  F2FP.F16.F32.PACK_AB R14, R28, R27 ;  /* 0x0000001b1c0e723e */ /* 0x000fe200000000ff */
[----:B------:R-:W-:-:S02]  /*3330*/  VIADD R12, R12, 0x1f ;  /* 0x0000001f0c0c7836 */ /* 0x000fc40000000000 */
[----:B------:R-:W-:Y:S01]  /*3340*/  FFMA R36, R24, R158, R39 ;  /* 0x0000009e18247223 */ /* 0x000fe20000000027 */
[----:B------:R-:W-:Y:S01]  /*3350*/  LEA R28, R38, UR53, 0x1 ;  /* 0x00000035261c7c11 */ /* 0x000fe2000f8e08ff */
[----:B------:R-:W-:Y:S05]  /*3360*/  WARPSYNC.ALL ;  /* 0x0000000000007948 */ /* 0x000fea0003800000 */
[----:B------:R-:W-:Y:S01]  /*3370*/  ISETP.GT.U32.AND P2, PT, R12, 0x3e, PT ;  /* 0x0000003e0c00780c */ /* 0x000fe20003f44070 */
[----:B------:R-:W-:Y:S01]  /*3380*/  BSSY B0, `(.L_x_55) ;  /* 0x0000019000007945 */ /* 0x000fe20003800000 */
[----:B------:R-:W-:Y:S02]  /*3390*/  F2FP.F16.F32.PACK_AB R13, R168, R25 ;  /* 0x00000019a80d723e */ /* 0x000fe400000000ff */
[----:B------:R-:W-:-:S02]  /*33a0*/  F2FP.F16.F32.PACK_AB R12, R156, R155 ;  /* 0x0000009b9c0c723e */ /* 0x000fc400000000ff */
[----:B------:R-:W-:Y:S01]  /*33b0*/  F2FP.F16.F32.PACK_AB R15, R30, R29 ;  /* 0x0000001d1e0f723e */ /* 0x000fe200000000ff */
[----:B------:R-:W-:Y:S01]  /*33c0*/  IMAD R30, R157, 0x2, R28 ;  /* 0x000000029d1e7824 */ /* 0x000fe200078e021c */
[----:B------:R-:W-:Y:S02]  /*33d0*/  F2FP.F16.F32.PACK_AB R25, R26, R33 ;  /* 0x000000211a19723e */ /* 0x000fe400000000ff */
[----:B------:R-:W-:Y:S01]  /*33e0*/  F2FP.F16.F32.PACK_AB R24, R32, R31 ;  /* 0x0000001f2018723e */ /* 0x000fe200000000ff */
[----:B------:R1:W-:Y:S01]  /*33f0*/  STSM.16.M88.4 [R28+0x200], R12 ;  /* 0x0002000c1c007844 */ /* 0x0003e20000000200 */
[----:B------:R-:W-:Y:S02]  /*3400*/  F2FP.F16.F32.PACK_AB R26, R37, R34 ;  /* 0x00000022251a723e */ /* 0x000fe400000000ff */
[----:B------:R-:W-:-:S05]  /*3410*/  F2FP.F16.F32.PACK_AB R27, R36, R35 ;  /* 0x00000023241b723e */ /* 0x000fca00000000ff */
[----:B------:R1:W-:Y:S01]  /*3420*/  STSM.16.M88.4 [R30+0x200], R24 ;  /* 0x000200181e007844 */ /* 0x0003e20000000200 */
[----:B------:R-:W-:Y:S01]  /*3430*/  @!PT LDS RZ, [RZ] ;  /* 0x00000000fffff984 */ /* 0x000fe20000000800 */
[----:B------:R-:W-:Y:S01]  /*3440*/  @!PT LDS RZ, [RZ] ;  /* 0x00000000fffff984 */ /* 0x000fe20000000800 */
[----:B------:R-:W-:Y:S01]  /*3450*/  @!PT LDS RZ, [RZ] ;  /* 0x00000000fffff984 */ /* 0x000fe20000000800 */
[----:B------:R-:W-:Y:S01]  /*3460*/  @!PT LDS RZ, [RZ] ;  /* 0x00000000fffff984 */ /* 0x000fe20000000800 */
[----:B------:R2:W-:Y:S06]  /*3470*/  MEMBAR.ALL.CTA ;  /* 0x0000000000007992 */ /* 0x0005ec0000008000 */
[----:B--2---:R-:W2:Y:S02]  /*3480*/  FENCE.VIEW.ASYNC.S ;  /* 0x00000000000073c6 */ /* 0x004ea40000000000 */
[----:B--2---:R-:W-:Y:S06]  /*3490*/  BAR.SYNC.DEFER_BLOCKING 0x1, 0x100 ;  /* 0x0044000000007b1d */ /* 0x004fec0000010000 */
[----:B------:R-:W-:Y:S05]  /*34a0*/  @P2 BRA `(.L_x_56) ;  /* 0x0000000000182947 */ /* 0x000fea0003800000 */
[----:B------:R-:W-:Y:S02]  /*34b0*/  UIADD3 UR4, UP0, UR54, 0x4f0, URZ ;  /* 0x000004f036047890 */ /* 0x000fe4000ff1e03f */
[----:B------:R-:W-:Y:S02]  /*34c0*/  UIADD3 UR40, UR53, 0x200, URZ ;  /* 0x0000020035287890 */ /* 0x000fe4000fffe03f */
[----:B------:R-:W-:-:S09]  /*34d0*/  UIADD3.X UR5, URZ, UR55, URZ, UP0, !UPT ;  /* 0x000000373f057290 */ /* 0x000fd200087fe43f */
[----:B------:R2:W-:Y:S01]  /*34e0*/  UTMASTG.3D [UR40], [UR4] ;  /* 0x00000028040073b5 */ /* 0x0005e20008010000 */
[----:B------:R0:W-:Y:S01]  /*34f0*/  UTMACMDFLUSH ;  /* 0x00000000000079b7 */ /* 0x0001e20000000000 */
[----:B--2---:R-:W-:-:S04]  /*3500*/  DEPBAR.LE SB0, 0x1 ;  /* 0x000080400000791a */ /* 0x004fc80000000000 */
.L_x_56:
[----:B------:R-:W-:Y:S05]  /*3510*/  BSYNC B0 ;  /* 0x0000000000007941 */ /* 0x000fea0003800000 */
.L_x_55:
[----:B------:R-:W-:Y:S01]  /*3520*/  BAR.SYNC.DEFER_BLOCKING 0x1, 0x100 ;  /* 0x0044000000007b1d */ /* 0x000fe20000010000 */
[----:B------:R-:W-:Y:S02]  /*3530*/  ISETP.NE.AND P3, PT, RZ, UR44, PT ;  /* 0x0000002cff007c0c */ /* 0x000fe4000bf65270 */
[----:B------:R-:W-:-:S05]  /*3540*/  IADD3 R29, R28, 0x200, RZ ;  /* 0x000002001c1d7810 */ /* 0x000fca0007ffe0ff */
[----:B------:R-:W-:-:S06]  /*3550*/  IMAD R31, R157, 0x2, R29 ;  /* 0x000000029d1f7824 */ /* 0x000fcc00078e021d */
[----:B------:R-:W-:Y:S05]  /*3560*/  @!P3 BRA `(.L_x_57) ;  /* 0x000000000034b947 */ /* 0x000fea0003800000 */
[----:B------:R-:W-:Y:S04]  /*3570*/  BSSY B0, `(.L_x_58) ;  /* 0x0000009000007945 */ /* 0x000fe80003800000 */
[----:B------:R-:W-:Y:S05]  /*3580*/  @!P0 BRA `(.L_x_59) ;  /* 0x00000000001c8947 */ /* 0x000fea0003800000 */
[----:B------:R-:W-:-:S13]  /*3590*/  ISETP.NE.AND P3, PT, R163, 0x3, PT ;  /* 0x00000003a300780c */ /* 0x000fda0003f65270 */
[----:B------:R-:W-:Y:S05]  /*35a0*/  @!P3 BRA `(.L_x_60) ;  /* 0x000000000004b947 */ /* 0x000fea0003800000 */
[----:B------:R-:W-:Y:S01]  /*35b0*/  BPT.TRAP 0x1 ;  /* 0x000000040000795c */ /* 0x000fe20000300000 */
.L_x_60:
[----:B------:R-:W-:-:S04]  /*35c0*/  ULEA UR4, UR36, UR53, 0x3 ;  /* 0x0000003524047291 */ /* 0x000fc8000f8e183f */
[----:B------:R-:W-:-:S04]  /*35d0*/  UIADD3 UR4, UR4, 0x60, URZ ;  /* 0x0000006004047890 */ /* 0x000fc8000fffe03f */
[----:B------:R-:W-:-:S09]  /*35e0*/  UPRMT UR4, UR52, 0x654, UR4 ;  /* 0x0000065434047896 */ /* 0x000fd20008000004 */
[----:B------:R-:W-:Y:S03]  /*35f0*/  SYNCS.ARRIVE.TRANS64.RED.A1T0 RZ, [UR4], RZ ;  /* 0x000000ffffff79a7 */ /* 0x000fe60008100404 */
.L_x_59:
[----:B------:R-:W-:Y:S05]  /*3600*/  BSYNC B0 ;  /* 0x0000000000007941 */ /* 0x000fea0003800000 */
.L_x_58:
[----:B------:R-:W-:-:S04]  /*3610*/  UIADD3 UR36, UR36, 0x1, URZ ;  /* 0x0000000124247890 */ /* 0x000fc8000fffe03f */
[----:B------:R-:W-:-:S04]  /*3620*/  UISETP.NE.AND UP0, UPT, UR36, 0x4, UPT ;  /* 0x000000042400788c */ /* 0x000fc8000bf05270 */
[----:B------:R-:W-:-:S12]  /*3630*/  USEL UR36, UR36, URZ, UP0 ;  /* 0x0000003f24247287 */ /* 0x000fd80008000000 */
.L_x_57:
[----:B------:R-:W-:Y:S04]  /*3640*/  BSSY B0, `(.L_x_61) ;  /* 0x0000011000007945 */ /* 0x000fe80003800000 */
[----:B------:R-:W-:Y:S05]  /*3650*/  @!P0 BRA `(.L_x_62) ;  /* 0x00000000003c8947 */ /* 0x000fea0003800000 */
[----:B------:R-:W-:-:S13]  /*3660*/  ISETP.NE.AND P3, PT, R163, 0x3, PT ;  /* 0x00000003a300780c */ /* 0x000fda0003f65270 */
[----:B------:R-:W-:Y:S05]  /*3670*/  @!P3 BRA `(.L_x_63) ;  /* 0x000000000004b947 */ /* 0x000fea0003800000 */
[----:B------:R-:W-:Y:S01]  /*3680*/  BPT.TRAP 0x1 ;  /* 0x000000040000795c */ /* 0x000fe20000300000 */
.L_x_63:
[C---:B-1----:R-:W-:Y:S01]  /*3690*/  LEA R14, R20.reuse, UR53, 0x3 ;  /* 0x00000035140e7c11 */ /* 0x042fe2000f8e18ff */
[----:B------:R-:W-:Y:S01]  /*36a0*/  @!P1 IMAD R12, R20, 0x2000, R29 ;  /* 0x00002000140c9824 */ /* 0x000fe200078e021d */
[----:B------:R-:W-:Y:S01]  /*36b0*/  SHF.L.U32 R15, RZ, 0x1f, RZ ;  /* 0x0000001fff0f7819 */ /* 0x000fe200000006ff */
[----:B------:R-:W-:Y:S03]  /*36c0*/  BSSY B1, `(.L_x_64) ;  /* 0x0000004000017945 */ /* 0x000fe60003800000 */
[----:B------:R-:W1:Y:S01]  /*36d0*/  SYNCS.PHASECHK.TRANS64.TRYWAIT P3, [R14+URZ+0x40], R15 ;  /* 0x0000400f0e0075a7 */ /* 0x000e62000806017f */
[----:B------:R-:W-:Y:S01]  /*36e0*/  @!P1 LEA R13, R157, R12, 0x1 ;  /* 0x0000000c9d0d9211 */ /* 0x000fe200078e08ff */
[----:B-1----:R-:W-:Y:S06]  /*36f0*/  @!P3 BRA `(.L_x_65) ;  /* 0x00000068003cb947 */ /* 0x002fec0003800000 */
.L_x_232:
[----:B------:R-:W-:Y:S05]  /*3700*/  BSYNC B1 ;  /* 0x0000000000017941 */ /* 0x000fea0003800000 */
.L_x_64:
[----:B------:R-:W-:Y:S05]  /*3710*/  @!P1 WARPSYNC.ALL ;  /* 0x0000000000009948 */ /* 0x000fea0003800000 */
[----:B------:R2:W3:Y:S01]  /*3720*/  @!P1 LDSM.16.M88.4 R8, [R12] ;  /* 0x000000000c08983b */ /* 0x0004e20000000200 */
[----:B------:R-:W-:-:S03]  /*3730*/  VIADD R20, R20, 0x1 ;  /* 0x0000000114147836 */ /* 0x000fc60000000000 */
[----:B------:R2:W4:Y:S04]  /*3740*/  @!P1 LDSM.16.M88.4 R4, [R13] ;  /* 0x000000000d04983b */ /* 0x0005280000000200 */
.L_x_62:
[----:B------:R-:W-:Y:S05]  /*3750*/  BSYNC B0 ;  /* 0x0000000000007941 */ /* 0x000fea0003800000 */
.L_x_61:
[--C-:B-1-3--:R-:W-:Y:S02]  /*3760*/  HADD2.F32 R14, -RZ, R8.reuse.H1_H1 ;  /* 0x30000008ff0e7230 */ /* 0x10afe40000004100 */
[C---:B------:R-:W-:Y:S01]  /*3770*/  FFMA R41, R162.reuse, R41, R23 ;  /* 0x00000029a2297223 */ /* 0x040fe20000000017 */
[--C-:B------:R-:W-:Y:S02]  /*3780*/  HADD2.F32 R26, -RZ, R9.reuse.H1_H1 ;  /* 0x30000009ff1a7230 */ /* 0x100fe40000004100 */
[C-C-:B------:R-:W-:Y:S01]  /*3790*/  FFMA R43, R162.reuse, R43, R21.reuse ;  /* 0x0000002ba22b7223 */ /* 0x140fe20000000015 */
[----:B------:R-:W-:Y:S02]  /*37a0*/  HADD2.F32 R24, -RZ, R9.H0_H0 ;  /* 0x20000009ff187230 */ /* 0x000fe40000004100 */
[C---:B------:R-:W-:Y:S01]  /*37b0*/  FFMA R15, R162.reuse, R42, R21 ;  /* 0x0000002aa20f7223 */ /* 0x040fe20000000015 */
[----:B--2---:R-:W-:Y:S02]  /*37c0*/  HADD2.F32 R12, -RZ, R8.H0_H0 ;  /* 0x20000008ff0c7230 */ /* 0x004fe40000004100 */
[----:B------:R-:W-:Y:S01]  /*37d0*/  FFMA R13, R162, R40, R23 ;  /* 0x00000028a20d7223 */ /* 0x000fe20000000017 */
[-C--:B------:R-:W-:Y:S01]  /*37e0*/  FFMA R41, R14, R158.reuse, R41 ;  /* 0x0000009e0e297223 */ /* 0x080fe20000000029 */
[-C--:B------:R-:W-:Y:S01]  /*37f0*/  FFMA R43, R26, R158.reuse, R43 ;  /* 0x0000009e1a2b7223 */ /* 0x080fe2000000002b */
[----:B------:R-:W-:Y:S01]  /*3800*/  FFMA R14, R24, R158, R15 ;  /* 0x0000009e180e7223 */ /* 0x000fe2000000000f */
[----:B------:R-:W-:-:S02]  /*3810*/  HADD2.F32 R26, -RZ, R10.H1_H1 ;  /* 0x3000000aff1a7230 */ /* 0x000fc40000004100 */
[----:B------:R-:W-:Y:S01]  /*3820*/  FFMA R12, R12, R158, R13 ;  /* 0x0000009e0c0c7223 */ /* 0x000fe2000000000d */
[--C-:B------:R-:W-:Y:S02]  /*3830*/  HADD2.F32 R32, -RZ, R11.reuse.H0_H0 ;  /* 0x2000000bff207230 */ /* 0x100fe40000004100 */
[C---:B------:R-:W-:Y:S01]  /*3840*/  FFMA R45, R162.reuse, R45, R23 ;  /* 0x0000002da22d7223 */ /* 0x040fe20000000017 */
[C---:B------:R-:W-:Y:S01]  /*3850*/  FFMA R15, R162.reuse, R46, R21 ;  /* 0x0000002ea20f7223 */ /* 0x040fe20000000015 */
[----:B------:R-:W-:Y:S02]  /*3860*/  HADD2.F32 R24, -RZ, R10.H0_H0 ;  /* 0x2000000aff187230 */ /* 0x000fe40000004100 */
[C---:B------:R-:W-:Y:S01]  /*3870*/  FFMA R13, R162.reuse, R44, R23 ;  /* 0x0000002ca20d7223 */ /* 0x040fe20000000017 */
[----:B------:R-:W-:Y:S02]  /*3880*/  HADD2.F32 R34, -RZ, R11.H1_H1 ;  /* 0x3000000bff227230 */ /* 0x000fe40000004100 */
[----:B------:R-:W-:Y:S01]  /*3890*/  FFMA R47, R162, R47, R21 ;  /* 0x0000002fa22f7223 */ /* 0x000fe20000000015 */
[-C--:B------:R-:W-:Y:S01]  /*38a0*/  FFMA R45, R26, R158.reuse, R45 ;  /* 0x0000009e1a2d7223 */ /* 0x080fe2000000002d */
[-C--:B------:R-:W-:Y:S01]  /*38b0*/  FFMA R25, R32, R158.reuse, R15 ;  /* 0x0000009e20197223 */ /* 0x080fe2000000000f */
[-C--:B------:R-:W-:Y:S01]  /*38c0*/  FFMA R24, R24, R158.reuse, R13 ;  /* 0x0000009e18187223 */ /* 0x080fe2000000000d */
[----:B------:R-:W-:Y:S01]  /*38d0*/  FFMA R26, R34, R158, R47 ;  /* 0x0000009e221a7223 */ /* 0x000fe2000000002f */
[----:B----4-:R-:W-:-:S02]  /*38e0*/  HADD2.F32 R32, -RZ, R4.H0_H0 ;  /* 0x20000004ff207230 */ /* 0x010fc40000004100 */
[C-C-:B------:R-:W-:Y:S01]  /*38f0*/  FFMA R13, R162.reuse, R48, R23.reuse ;  /* 0x00000030a20d7223 */ /* 0x140fe20000000017 */
[----:B------:R-:W-:Y:S02]  /*3900*/  HADD2.F32 R34, -RZ, R4.H1_H1 ;  /* 0x30000004ff227230 */ /* 0x000fe40000004100 */
[C---:B------:R-:W-:Y:S01]  /*3910*/  FFMA R49, R162.reuse, R49, R23 ;  /* 0x00000031a2317223 */ /* 0x040fe20000000017 */
[--C-:B------:R-:W-:Y:S02]  /*3920*/  HADD2.F32 R36, -RZ, R5.reuse.H0_H0 ;  /* 0x20000005ff247230 */ /* 0x100fe40000004100 */
[C-C-:B------:R-:W-:Y:S01]  /*3930*/  FFMA R15, R162.reuse, R50, R21.reuse ;  /* 0x00000032a20f7223 */ /* 0x140fe20000000015 */
[----:B------:R-:W-:Y:S02]  /*3940*/  HADD2.F32 R38, -RZ, R5.H1_H1 ;  /* 0x30000005ff267230 */ /* 0x000fe40000004100 */
[----:B------:R-:W-:Y:S01]  /*3950*/  FFMA R51, R162, R51, R21 ;  /* 0x00000033a2337223 */ /* 0x000fe20000000015 */
[-C--:B------:R-:W-:Y:S01]  /*3960*/  FFMA R27, R32, R158.reuse, R13 ;  /* 0x0000009e201b7223 */ /* 0x080fe2000000000d */
[-C--:B------:R-:W-:Y:S01]  /*3970*/  FFMA R32, R34, R158.reuse, R49 ;  /* 0x0000009e22207223 */ /* 0x080fe20000000031 */
[-C--:B------:R-:W-:Y:S01]  /*3980*/  FFMA R33, R36, R158.reuse, R15 ;  /* 0x0000009e24217223 */ /* 0x080fe2000000000f */
[----:B------:R-:W-:Y:S01]  /*3990*/  FFMA R34, R38, R158, R51 ;  /* 0x0000009e26227223 */ /* 0x000fe20000000033 */
[----:B------:R-:W-:-:S02]  /*39a0*/  HADD2.F32 R36, -RZ, R6.H0_H0 ;  /* 0x20000006ff247230 */ /* 0x000fc40000004100 */
        /* <DEDUP_REMOVED lines=11> */
[----:B------:R-:W-:Y:S01]  /*3a60*/  F2FP.F16.F32.PACK_AB R13, R43, R14 ;  /* 0x0000000e2b0d723e */ /* 0x000fe200000000ff */
[----:B------:R-:W-:Y:S05]  /*3a70*/  WARPSYNC.ALL ;  /* 0x0000000000007948 */ /* 0x000fea0003800000 */
[----:B------:R-:W-:Y:S01]  /*3a80*/  F2FP.F16.F32.PACK_AB R14, R45, R24 ;  /* 0x000000182d0e723e */ /* 0x000fe200000000ff */
[----:B------:R-:W-:Y:S01]  /*3a90*/  BSSY B0, `(.L_x_66) ;  /* 0x000001a000007945 */ /* 0x000fe20003800000 */
[----:B------:R-:W-:-:S02]  /*3aa0*/  F2FP.F16.F32.PACK_AB R12, R41, R12 ;  /* 0x0000000c290c723e */ /* 0x000fc400000000ff */
[----:B------:R-:W-:Y:S02]  /*3ab0*/  F2FP.F16.F32.PACK_AB R15, R26, R25 ;  /* 0x000000191a0f723e */ /* 0x000fe400000000ff */
        /* <DEDUP_REMOVED lines=16> */
[----:B------:R-:W-:Y:S02]  /*3bc0*/  UIADD3 UR4, UR53, 0x2200, URZ ;  /* 0x0000220035047890 */ /* 0x000fe4000fffe03f */
[----:B------:R-:W-:Y:S01]  /*3bd0*/  UIADD3.X UR9, URZ, UR55, URZ, UP0, !UPT ;  /* 0x000000373f097290 */ /* 0x000fe200087fe43f */
[----:B------:R-:W-:Y:S01]  /*3be0*/  UMOV UR6, UR42 ;  /* 0x0000002a00067c82 */ /* 0x000fe20008000000 */
[----:B------:R-:W-:-:S07]  /*3bf0*/  UMOV UR7, UR43 ;  /* 0x0000002b00077c82 */ /* 0x000fce0008000000 */
[----:B------:R2:W-:Y:S01]  /*3c00*/  UTMASTG.3D [UR4], [UR8] ;  /* 0x00000004080073b5 */ /* 0x0005e20008010000 */
[----:B------:R0:W-:Y:S01]  /*3c10*/  UTMACMDFLUSH ;  /* 0x00000000000079b7 */ /* 0x0001e20000000000 */
[----:B--2---:R-:W-:-:S04]  /*3c20*/  DEPBAR.LE SB0, 0x1 ;  /* 0x000080400000791a */ /* 0x004fc80000000000 */
.L_x_67:
[----:B------:R-:W-:Y:S05]  /*3c30*/  BSYNC B0 ;  /* 0x0000000000007941 */ /* 0x000fea0003800000 */
.L_x_66:
[----:B------:R-:W-:Y:S01]  /*3c40*/  VIADD R32, R28, 0x2200 ;  /* 0x000022001c207836 */ /* 0x000fe20000000000 */
[----:B------:R-:W-:Y:S04]  /*3c50*/  BAR.SYNC.DEFER_BLOCKING 0x1, 0x100 ;  /* 0x0044000000007b1d */ /* 0x000fe80000010000 */
[----:B------:R-:W-:Y:S02]  /*3c60*/  LEA R32, R157, R32, 0x1 ;  /* 0x000000209d207211 */ /* 0x000fe400078e08ff */
[----:B------:R-:W-:Y:S04]  /*3c70*/  BSSY B0, `(.L_x_68) ;  /* 0x0000009000007945 */ /* 0x000fe80003800000 */
[----:B------:R-:W-:Y:S05]  /*3c80*/  @!P0 BRA `(.L_x_69) ;  /* 0x00000000001c8947 */ /* 0x000fea0003800000 */
[----:B------:R-:W-:-:S13]  /*3c90*/  ISETP.NE.AND P3, PT, R163, 0x3, PT ;  /* 0x00000003a300780c */ /* 0x000fda0003f65270 */
[----:B------:R-:W-:Y:S05]  /*3ca0*/  @!P3 BRA `(.L_x_70) ;  /* 0x000000000004b947 */ /* 0x000fea0003800000 */
[----:B------:R-:W-:Y:S01]  /*3cb0*/  BPT.TRAP 0x1 ;  /* 0x000000040000795c */ /* 0x000fe20000300000 */
.L_x_70:
[----:B------:R-:W-:-:S04]  /*3cc0*/  ULEA UR4, UR36, UR53, 0x3 ;  /* 0x0000003524047291 */ /* 0x000fc8000f8e183f */
[----:B------:R-:W-:-:S04]  /*3cd0*/  UIADD3 UR4, UR4, 0x60, URZ ;  /* 0x0000006004047890 */ /* 0x000fc8000fffe03f */
[----:B------:R-:W-:-:S09]  /*3ce0*/  UPRMT UR4, UR52, 0x654, UR4 ;  /* 0x0000065434047896 */ /* 0x000fd20008000004 */
[----:B------:R-:W-:Y:S03]  /*3cf0*/  SYNCS.ARRIVE.TRANS64.RED.A1T0 RZ, [UR4], RZ ;  /* 0x000000ffffff79a7 */ /* 0x000fe60008100404 */
.L_x_69:
[----:B------:R-:W-:Y:S05]  /*3d00*/  BSYNC B0 ;  /* 0x0000000000007941 */ /* 0x000fea0003800000 */
.L_x_68:
[----:B------:R-:W-:Y:S01]  /*3d10*/  UIADD3 UR36, UR36, 0x1, URZ ;  /* 0x0000000124247890 */ /* 0x000fe2000fffe03f */
[----:B------:R-:W-:Y:S01]  /*3d20*/  BSSY B0, `(.L_x_71) ;  /* 0x0000017000007945 */ /* 0x000fe20003800000 */
[----:B------:R-:W-:Y:S02]  /*3d30*/  IMAD.MOV.U32 R33, RZ, RZ, RZ ;  /* 0x000000ffff217224 */ /* 0x000fe400078e00ff */
[----:B------:R-:W-:-:S04]  /*3d40*/  UISETP.NE.AND UP0, UPT, UR36, 0x4, UPT ;  /* 0x000000042400788c */ /* 0x000fc8000bf05270 */
[----:B------:R-:W-:Y:S01]  /*3d50*/  USEL UR36, UR36, URZ, UP0 ;  /* 0x0000003f24247287 */ /* 0x000fe20008000000 */
[----:B------:R-:W-:Y:S11]  /*3d60*/  @!P0 BRA `(.L_x_72) ;  /* 0x0000000000488947 */ /* 0x000ff60003800000 */
[----:B------:R-:W-:-:S13]  /*3d70*/  ISETP.NE.AND P3, PT, R163, 0x3, PT ;  /* 0x00000003a300780c */ /* 0x000fda0003f65270 */
[----:B------:R-:W-:Y:S05]  /*3d80*/  @!P3 BRA `(.L_x_73) ;  /* 0x000000000004b947 */ /* 0x000fea0003800000 */
[----:B------:R-:W-:Y:S01]  /*3d90*/  BPT.TRAP 0x1 ;  /* 0x000000040000795c */ /* 0x000fe20000300000 */
.L_x_73:
[C---:B-1----:R-:W-:Y:S01]  /*3da0*/  LEA R12, R20.reuse, UR53, 0x3 ;  /* 0x00000035140c7c11 */ /* 0x042fe2000f8e18ff */
[----:B------:R-:W-:Y:S01]  /*3db0*/  @!P1 IMAD R14, R20, 0x2000, R29 ;  /* 0x00002000140e9824 */ /* 0x000fe200078e021d */
[----:B------:R-:W-:Y:S01]  /*3dc0*/  SHF.L.U32 R13, RZ, 0x1f, RZ ;  /* 0x0000001fff0d7819 */ /* 0x000fe200000006ff */
[----:B------:R-:W-:Y:S03]  /*3dd0*/  BSSY B1, `(.L_x_74) ;  /* 0x0000004000017945 */ /* 0x000fe60003800000 */
[----:B------:R-:W1:Y:S01]  /*3de0*/  SYNCS.PHASECHK.TRANS64.TRYWAIT P3, [R12+URZ+0x40], R13 ;  /* 0x0000400d0c0075a7 */ /* 0x000e62000806017f */
[----:B------:R-:W-:Y:S01]  /*3df0*/  @!P1 LEA R15, R157, R14, 0x1 ;  /* 0x0000000e9d0f9211 */ /* 0x000fe200078e08ff */
[----:B-1----:R-:W-:Y:S06]  /*3e00*/  @!P3 BRA `(.L_x_75) ;  /* 0x00000060008cb947 */ /* 0x002fec0003800000 */
.L_x_233:
[----:B------:R-:W-:Y:S05]  /*3e10*/  BSYNC B1 ;  /* 0x0000000000017941 */ /* 0x000fea0003800000 */
.L_x_74:
[----:B------:R-:W-:Y:S05]  /*3e20*/  @!P1 WARPSYNC.ALL ;  /* 0x0000000000009948 */ /* 0x000fea0003800000 */
[----:B------:R2:W3:Y:S01]  /*3e30*/  @!P1 LDSM.16.M88.4 R8, [R14] ;  /* 0x000000000e08983b */ /* 0x0004e20000000200 */
[----:B------:R-:W-:-:S03]  /*3e40*/  VIADD R20, R20, 0x1 ;  /* 0x0000000114147836 */ /* 0x000fc60000000000 */
[----:B------:R2:W4:Y:S02]  /*3e50*/  @!P1 LDSM.16.M88.4 R4, [R15] ;  /* 0x000000000f04983b */ /* 0x0005240000000200 */
[----:B------:R-:W-:-:S04]  /*3e60*/  ISETP.NE.AND P3, PT, R20, 0x4, PT ;  /* 0x000000041400780c */ /* 0x000fc80003f65270 */
[----:B------:R-:W-:Y:S02]  /*3e70*/  SEL R20, R20, RZ, P3 ;  /* 0x000000ff14147207 */ /* 0x000fe40001800000 */
[----:B--2---:R-:W-:-:S07]  /*3e80*/  SEL R33, RZ, 0x1, P3 ;  /* 0x00000001ff217807 */ /* 0x004fce0001800000 */
.L_x_72:
[----:B------:R-:W-:Y:S05]  /*3e90*/  BSYNC B0 ;  /* 0x0000000000007941 */ /* 0x000fea0003800000 */
.L_x_71:
[--C-:B-1-3--:R-:W-:Y:S02]  /*3ea0*/  HADD2.F32 R14, -RZ, R8.reuse.H1_H1 ;  /* 0x30000008ff0e7230 */ /* 0x10afe40000004100 */
[C---:B------:R-:W-:Y:S01]  /*3eb0*/  FFMA R57, R162.reuse, R57, R23 ;  /* 0x00000039a2397223 */ /* 0x040fe20000000017 */
[--C-:B------:R-:W-:Y:S02]  /*3ec0*/  HADD2.F32 R26, -RZ, R9.reuse.H1_H1 ;  /* 0x30000009ff1a7230 */ /* 0x100fe40000004100 */
[C-C-:B------:R-:W-:Y:S01]  /*3ed0*/  FFMA R59, R162.reuse, R59, R21.reuse ;  /* 0x0000003ba23b7223 */ /* 0x140fe20000000015 */
[----:B------:R-:W-:Y:S02]  /*3ee0*/  HADD2.F32 R24, -RZ, R9.H0_H0 ;  /* 0x20000009ff187230 */ /* 0x000fe40000004100 */
[C---:B------:R-:W-:Y:S01]  /*3ef0*/  FFMA R15, R162.reuse, R58, R21 ;  /* 0x0000003aa20f7223 */ /* 0x040fe20000000015 */
[----:B------:R-:W-:Y:S02]  /*3f00*/  HADD2.F32 R12, -RZ, R8.H0_H0 ;  /* 0x20000008ff0c7230 */ /* 0x000fe40000004100 */
        /* <DEDUP_REMOVED lines=70> */
.L_x_77:
[----:B------:R-:W-:Y:S05]  /*4370*/  BSYNC B0 ;  /* 0x0000000000007941 */ /* 0x000fea0003800000 */
.L_x_76:
        /* <DEDUP_REMOVED lines=8> */
.L_x_80:
[----:B------:R-:W-:-:S04]  /*4400*/  ULEA UR4, UR36, UR53, 0x3 ;  /* 0x0000003524047291 */ /* 0x000fc8000f8e183f */
[----:B------:R-:W-:-:S04]  /*4410*/  UIADD3 UR4, UR4, 0x60, URZ ;  /* 0x0000006004047890 */ /* 0x000fc8000fffe03f */
[----:B------:R-:W-:-:S09]  /*4420*/  UPRMT UR4, UR52, 0x654, UR4 ;  /* 0x0000065434047896 */ /* 0x000fd20008000004 */
[----:B------:R-:W-:Y:S03]  /*4430*/  SYNCS.ARRIVE.TRANS64.RED.A1T0 RZ, [UR4], RZ ;  /* 0x000000ffffff79a7 */ /* 0x000fe60008100404 */
.L_x_79:
[----:B------:R-:W-:Y:S05]  /*4440*/  BSYNC B0 ;  /* 0x0000000000007941 */ /* 0x000fea0003800000 */
.L_x_78:
[----:B------:R-:W-:Y:S01]  /*4450*/  UIADD3 UR4, UR36, 0x1, URZ ;  /* 0x0000000124047890 */ /* 0x000fe2000fffe03f */
[----:B------:R-:W-:Y:S03]  /*4460*/  BSSY B0, `(.L_x_81) ;  /* 0x0000017000007945 */ /* 0x000fe60003800000 */
[----:B------:R-:W-:-:S04]  /*4470*/  UISETP.NE.AND UP0, UPT, UR4, 0x4, UPT ;  /* 0x000000040400788c */ /* 0x000fc8000bf05270 */
[----:B------:R-:W-:Y:S01]  /*4480*/  USEL UR8, UR4, URZ, UP0 ;  /* 0x0000003f04087287 */ /* 0x000fe20008000000 */
[----:B------:R-:W-:Y:S11]  /*4490*/  @!P0 BRA `(.L_x_82) ;  /* 0x00000000004c8947 */ /* 0x000ff60003800000 */
[----:B------:R-:W-:-:S13]  /*44a0*/  ISETP.NE.AND P3, PT, R163, 0x3, PT ;  /* 0x00000003a300780c */ /* 0x000fda0003f65270 */
[----:B------:R-:W-:Y:S05]  /*44b0*/  @!P3 BRA `(.L_x_83) ;  /* 0x000000000004b947 */ /* 0x000fea0003800000 */
[----:B------:R-:W-:Y:S01]  /*44c0*/  BPT.TRAP 0x1 ;  /* 0x000000040000795c */ /* 0x000fe20000300000 */
.L_x_83:
[C---:B-1----:R-:W-:Y:S01]  /*44d0*/  LEA R13, R20.reuse, UR53, 0x3 ;  /* 0x00000035140d7c11 */ /* 0x042fe2000f8e18ff */
[----:B------:R-:W-:Y:S01]  /*44e0*/  @!P1 IMAD R14, R20, 0x2000, R29 ;  /* 0x00002000140e9824 */ /* 0x000fe200078e021d */
[----:B------:R-:W-:Y:S01]  /*44f0*/  SHF.L.U32 R12, R33, 0x1f, RZ ;  /* 0x0000001f210c7819 */ /* 0x000fe200000006ff */
[----:B------:R-:W-:Y:S02]  /*4500*/  BSSY B1, `(.L_x_84) ;  /* 0x0000004000017945 */ /* 0x000fe40003800000 */
[----:B------:R-:W-:Y:S01]  /*4510*/  @!P1 IMAD R15, R157, 0x2, R14 ;  /* 0x000000029d0f9824 */ /* 0x000fe200078e020e */
[----:B------:R-:W1:Y:S02]  /*4520*/  SYNCS.PHASECHK.TRANS64.TRYWAIT P3, [R13+URZ+0x40], R12 ;  /* 0x0000400c0d0075a7 */ /* 0x000e64000806017f */
[----:B-1----:R-:W-:Y:S05]  /*4530*/  @!P3 BRA `(.L_x_85) ;  /* 0x0000005800d4b947 */ /* 0x002fea0003800000 */
.L_x_234:
[----:B------:R-:W-:Y:S05]  /*4540*/  BSYNC B1 ;  /* 0x0000000000017941 */ /* 0x000fea0003800000 */
.L_x_84:
[----:B------:R-:W-:Y:S05]  /*4550*/  @!P1 WARPSYNC.ALL ;  /* 0x0000000000009948 */ /* 0x000fea0003800000 */
[----:B------:R2:W3:Y:S01]  /*4560*/  @!P1 LDSM.16.M88.4 R8, [R14] ;  /* 0x000000000e08983b */ /* 0x0004e20000000200 */
[----:B------:R-:W-:-:S03]  /*4570*/  IADD3 R20, R20, 0x1, RZ ;  /* 0x0000000114147810 */ /* 0x000fc60007ffe0ff */
[----:B------:R2:W4:Y:S01]  /*4580*/  @!P1 LDSM.16.M88.4 R4, [R15] ;  /* 0x000000000f04983b */ /* 0x0005220000000200 */
[----:B------:R-:W-:-:S04]  /*4590*/  ISETP.NE.AND P3, PT, R20, 0x4, PT ;  /* 0x000000041400780c */ /* 0x000fc80003f65270 */
[----:B-1----:R-:W-:Y:S02]  /*45a0*/  SEL R12, RZ, 0x1, P3 ;  /* 0x00000001ff0c7807 */ /* 0x002fe40001800000 */
[----:B------:R-:W-:Y:S02]  /*45b0*/  SEL R20, R20, RZ, P3 ;  /* 0x000000ff14147207 */ /* 0x000fe40001800000 */
[----:B--2---:R-:W-:-:S07]  /*45c0*/  LOP3.LUT R33, R33, R12, RZ, 0x3c, !PT ;  /* 0x0000000c21217212 */ /* 0x004fce00078e3cff */
.L_x_82:
[----:B------:R-:W-:Y:S05]  /*45d0*/  BSYNC B0 ;  /* 0x0000000000007941 */ /* 0x000fea0003800000 */
.L_x_81:
        /* <DEDUP_REMOVED lines=77> */
.L_x_87:
[----:B------:R-:W-:Y:S05]  /*4ab0*/  BSYNC B0 ;  /* 0x0000000000007941 */ /* 0x000fea0003800000 */
.L_x_86:
[----:B-1----:R-:W-:Y:S01]  /*4ac0*/  VIADD R24, R28, 0x6200 ;  /* 0x000062001c187836 */ /* 0x002fe20000000000 */
[----:B------:R-:W-:Y:S03]  /*4ad0*/  BAR.SYNC.DEFER_BLOCKING 0x1, 0x100 ;  /* 0x0044000000007b1d */ /* 0x000fe60000010000 */
[----:B------:R-:W-:-:S03]  /*4ae0*/  IMAD R24, R157, 0x2, R24 ;  /* 0x000000029d187824 */ /* 0x000fc600078e0218 */
[----:B------:R-:W-:Y:S04]  /*4af0*/  BSSY B0, `(.L_x_88) ;  /* 0x0000009000007945 */ /* 0x000fe80003800000 */
[----:B------:R-:W-:Y:S05]  /*4b00*/  @!P0 BRA `(.L_x_89) ;  /* 0x00000000001c8947 */ /* 0x000fea0003800000 */
[----:B------:R-:W-:-:S13]  /*4b10*/  ISETP.NE.AND P3, PT, R163, 0x3, PT ;  /* 0x00000003a300780c */ /* 0x000fda0003f65270 */
[----:B------:R-:W-:Y:S05]  /*4b20*/  @!P3 BRA `(.L_x_90) ;  /* 0x000000000004b947 */ /* 0x000fea0003800000 */
[----:B------:R-:W-:Y:S01]  /*4b30*/  BPT.TRAP 0x1 ;  /* 0x000000040000795c */ /* 0x000fe20000300000 */
.L_x_90:
[----:B------:R-:W-:-:S04]  /*4b40*/  ULEA UR4, UR8, UR53, 0x3 ;  /* 0x0000003508047291 */ /* 0x000fc8000f8e183f */
[----:B------:R-:W-:-:S04]  /*4b50*/  UIADD3 UR4, UR4, 0x60, URZ ;  /* 0x0000006004047890 */ /* 0x000fc8000fffe03f */
[----:B------:R-:W-:-:S09]  /*4b60*/  UPRMT UR4, UR52, 0x654, UR4 ;  /* 0x0000065434047896 */ /* 0x000fd20008000004 */
[----:B------:R-:W-:Y:S03]  /*4b70*/  SYNCS.ARRIVE.TRANS64.RED.A1T0 RZ, [UR4], RZ ;  /* 0x000000ffffff79a7 */ /* 0x000fe60008100404 */
.L_x_89:
[----:B------:R-:W-:Y:S05]  /*4b80*/  BSYNC B0 ;  /* 0x0000000000007941 */ /* 0x000fea0003800000 */
.L_x_88:
        /* <DEDUP_REMOVED lines=8> */
.L_x_93:
[C---:B------:R-:W-:Y:S01]  /*4c10*/  LEA R12, R20.reuse, UR53, 0x3 ;  /* 0x00000035140c7c11 */ /* 0x040fe2000f8e18ff */
[----:B------:R-:W-:Y:S01]  /*4c20*/  BSSY B1, `(.L_x_94) ;  /* 0x0000006000017945 */ /* 0x000fe20003800000 */
[----:B------:R-:W-:Y:S02]  /*4c30*/  SHF.L.U32 R13, R33, 0x1f, RZ ;  /* 0x0000001f210d7819 */ /* 0x000fe400000006ff */
[----:B------:R-:W-:Y:S02]  /*4c40*/  @!P1 LEA R14, R20, R29, 0xd ;  /* 0x0000001d140e9211 */ /* 0x000fe400078e68ff */
[----:B------:R-:W1:Y:S03]  /*4c50*/  SYNCS.PHASECHK.TRANS64.TRYWAIT P3, [R12+URZ+0x40], R13 ;  /* 0x0000400d0c0075a7 */ /* 0x000e66000806017f */
[----:B------:R-:W-:Y:S01]  /*4c60*/  @!P1 IMAD R15, R157, 0x2, R14 ;  /* 0x000000029d0f9824 */ /* 0x000fe200078e020e */
[----:B-1----:R-:W-:Y:S06]  /*4c70*/  @!P3 BRA `(.L_x_95) ;  /* 0x000000540018b947 */ /* 0x002fec0003800000 */
.L_x_235:
[----:B------:R-:W-:Y:S05]  /*4c80*/  BSYNC B1 ;  /* 0x0000000000017941 */ /* 0x000fea0003800000 */
.L_x_94:
[----:B------:R-:W-:Y:S05]  /*4c90*/  @!P1 WARPSYNC.ALL ;  /* 0x0000000000009948 */ /* 0x000fea0003800000 */
[----:B------:R2:W3:Y:S01]  /*4ca0*/  @!P1 LDSM.16.M88.4 R8, [R14] ;  /* 0x000000000e08983b */ /* 0x0004e20000000200 */
[----:B------:R-:W-:-:S03]  /*4cb0*/  VIADD R20, R20, 0x1 ;  /* 0x0000000114147836 */ /* 0x000fc60000000000 */
[----:B------:R2:W4:Y:S02]  /*4cc0*/  @!P1 LDSM.16.M88.4 R4, [R15] ;  /* 0x000000000f04983b */ /* 0x0005240000000200 */
[----:B------:R-:W-:-:S04]  /*4cd0*/  ISETP.NE.AND P3, PT, R20, 0x4, PT ;  /* 0x000000041400780c */ /* 0x000fc80003f65270 */
[----:B-1----:R-:W-:Y:S02]  /*4ce0*/  SEL R12, RZ, 0x1, P3 ;  /* 0x00000001ff0c7807 */ /* 0x002fe40001800000 */
[----:B------:R-:W-:Y:S02]  /*4cf0*/  SEL R20, R20, RZ, P3 ;  /* 0x000000ff14147207 */ /* 0x000fe40001800000 */
[----:B--2---:R-:W-:-:S07]  /*4d00*/  LOP3.LUT R33, R33, R12, RZ, 0x3c, !PT ;  /* 0x0000000c21217212 */ /* 0x004fce00078e3cff */
.L_x_92:
[----:B------:R-:W-:Y:S05]  /*4d10*/  BSYNC B0 ;  /* 0x0000000000007941 */ /* 0x000fea0003800000 */
.L_x_91:
[--C-:B---3--:R-:W-:Y:S02]  /*4d20*/  HADD2.F32 R14, -RZ, R8.reuse.H1_H1 ;  /* 0x30000008ff0e7230 */ /* 0x108fe40000004100 */
[C---:B------:R-:W-:Y:S01]  /*4d30*/  FFMA R89, R162.reuse, R89, R23 ;  /* 0x00000059a2597223 */ /* 0x040fe20000000017 */
[--C-:B------:R-:W-:Y:S02]  /*4d40*/  HADD2.F32 R26, -RZ, R9.reuse.H0_H0 ;  /* 0x20000009ff1a7230 */ /* 0x100fe40000004100 */
        /* <DEDUP_REMOVED lines=52> */
[----:B------:R-:W-:Y:S02]  /*5090*/  F2FP.F16.F32.PACK_AB R38, R40, R39 ;  /* 0x000000272826723e */ /* 0x000fe400000000ff */
[----:B------:R-:W-:Y:S01]  /*50a0*/  F2FP.F16.F32.PACK_AB R36, R36, R35 ;  /* 0x000000232424723e */ /* 0x000fe200000000ff */
[----:B------:R1:W-:Y:S01]  /*50b0*/  STSM.16.M88.4 [R28+0x200], R12 ;  /* 0x0002000c1c007844 */ /* 0x0003e20000000200 */
[----:B------:R-:W-:-:S05]  /*50c0*/  F2FP.F16.F32.PACK_AB R39, R42, R41 ;  /* 0x000000292a27723e */ /* 0x000fca00000000ff */
[----:B------:R1:W-:Y:S01]  /*50d0*/  STSM.16.M88.4 [R31], R36 ;  /* 0x000000241f007844 */ /* 0x0003e20000000200 */
        /* <DEDUP_REMOVED lines=17> */
.L_x_97:
[----:B------:R-:W-:Y:S05]  /*51f0*/  BSYNC B0 ;  /* 0x0000000000007941 */ /* 0x000fea0003800000 */
.L_x_96:
[----:B------:R-:W-:Y:S06]  /*5200*/  BAR.SYNC.DEFER_BLOCKING 0x1, 0x100 ;  /* 0x0044000000007b1d */ /* 0x000fec0000010000 */
[----:B------:R-:W-:Y:S04]  /*5210*/  BSSY B0, `(.L_x_98) ;  /* 0x0000009000007945 */ /* 0x000fe80003800000 */
[----:B------:R-:W-:Y:S05]  /*5220*/  @!P0 BRA `(.L_x_99) ;  /* 0x00000000001c8947 */ /* 0x000fea0003800000 */
[----:B------:R-:W-:-:S13]  /*5230*/  ISETP.NE.AND P3, PT, R163, 0x3, PT ;  /* 0x00000003a300780c */ /* 0x000fda0003f65270 */
[----:B------:R-:W-:Y:S05]  /*5240*/  @!P3 BRA `(.L_x_100) ;  /* 0x000000000004b947 */ /* 0x000fea0003800000 */
[----:B------:R-:W-:Y:S01]  /*5250*/  BPT.TRAP 0x1 ;  /* 0x000000040000795c */ /* 0x000fe20000300000 */
.L_x_100:
[----:B------:R-:W-:-:S04]  /*5260*/  ULEA UR4, UR8, UR53, 0x3 ;  /* 0x0000003508047291 */ /* 0x000fc8000f8e183f */
[----:B------:R-:W-:-:S04]  /*5270*/  UIADD3 UR4, UR4, 0x60, URZ ;  /* 0x0000006004047890 */ /* 0x000fc8000fffe03f */
[----:B------:R-:W-:-:S09]  /*5280*/  UPRMT UR4, UR52, 0x654, UR4 ;  /* 0x0000065434047896 */ /* 0x000fd20008000004 */
[----:B------:R-:W-:Y:S03]  /*5290*/  SYNCS.ARRIVE.TRANS64.RED.A1T0 RZ, [UR4], RZ ;  /* 0x000000ffffff79a7 */ /* 0x000fe60008100404 */
.L_x_99:
[----:B------:R-:W-:Y:S05]  /*52a0*/  BSYNC B0 ;  /* 0x0000000000007941 */ /* 0x000fea0003800000 */
.L_x_98:
        /* <DEDUP_REMOVED lines=8> */
.L_x_103:
[C---:B-1----:R-:W-:Y:S01]  /*5330*/  LEA R12, R20.reuse, UR53, 0x3 ;  /* 0x00000035140c7c11 */ /* 0x042fe2000f8e18ff */
[----:B------:R-:W-:Y:S01]  /*5340*/  BSSY B1, `(.L_x_104) ;  /* 0x0000006000017945 */ /* 0x000fe20003800000 */
[----:B------:R-:W-:Y:S02]  /*5350*/  SHF.L.U32 R13, R33, 0x1f, RZ ;  /* 0x0000001f210d7819 */ /* 0x000fe400000006ff */
[----:B------:R-:W-:Y:S02]  /*5360*/  @!P1 LEA R14, R20, R29, 0xd ;  /* 0x0000001d140e9211 */ /* 0x000fe400078e68ff */
[----:B------:R-:W1:Y:S03]  /*5370*/  SYNCS.PHASECHK.TRANS64.TRYWAIT P3, [R12+URZ+0x40], R13 ;  /* 0x0000400d0c0075a7 */ /* 0x000e66000806017f */
[----:B------:R-:W-:Y:S01]  /*5380*/  @!P1 IMAD R15, R157, 0x2, R14 ;  /* 0x000000029d0f9824 */ /* 0x000fe200078e020e */
[----:B-1----:R-:W-:Y:S06]  /*5390*/  @!P3 BRA `(.L_x_105) ;  /* 0x0000004c0064b947 */ /* 0x002fec0003800000 */
.L_x_236:
[----:B------:R-:W-:Y:S05]  /*53a0*/  BSYNC B1 ;  /* 0x0000000000017941 */ /* 0x000fea0003800000 */
.L_x_104:
        /* <DEDUP_REMOVED lines=8> */
.L_x_102:
[----:B------:R-:W-:Y:S05]  /*5430*/  BSYNC B0 ;  /* 0x0000000000007941 */ /* 0x000fea0003800000 */
.L_x_101:
[--C-:B-1-3--:R-:W-:Y:S02]  /*5440*/  HADD2.F32 R14, -RZ, R8.reuse.H1_H1 ;  /* 0x30000008ff0e7230 */ /* 0x10afe40000004100 */
        /* <DEDUP_REMOVED lines=76> */
.L_x_107:
[----:B------:R-:W-:Y:S05]  /*5910*/  BSYNC B0 ;  /* 0x0000000000007941 */ /* 0x000fea0003800000 */
.L_x_106:
[----:B------:R-:W-:Y:S06]  /*5920*/  BAR.SYNC.DEFER_BLOCKING 0x1, 0x100 ;  /* 0x0044000000007b1d */ /* 0x000fec0000010000 */
[----:B------:R-:W-:Y:S04]  /*5930*/  BSSY B0, `(.L_x_108) ;  /* 0x0000009000007945 */ /* 0x000fe80003800000 */
[----:B------:R-:W-:Y:S05]  /*5940*/  @!P0 BRA `(.L_x_109) ;  /* 0x00000000001c8947 */ /* 0x000fea0003800000 */
[----:B------:R-:W-:-:S13]  /*5950*/  ISETP.NE.AND P3, PT, R163, 0x3, PT ;  /* 0x00000003a300780c */ /* 0x000fda0003f65270 */
[----:B------:R-:W-:Y:S05]  /*5960*/  @!P3 BRA `(.L_x_110) ;  /* 0x000000000004b947 */ /* 0x000fea0003800000 */
[----:B------:R-:W-:Y:S01]  /*5970*/  BPT.TRAP 0x1 ;  /* 0x000000040000795c */ /* 0x000fe20000300000 */
.L_x_110:
[----:B------:R-:W-:-:S04]  /*5980*/  ULEA UR4, UR8, UR53, 0x3 ;  /* 0x0000003508047291 */ /* 0x000fc8000f8e183f */
[----:B------:R-:W-:-:S04]  /*5990*/  UIADD3 UR4, UR4, 0x60, URZ ;  /* 0x0000006004047890 */ /* 0x000fc8000fffe03f */
[----:B------:R-:W-:-:S09]  /*59a0*/  UPRMT UR4, UR52, 0x654, UR4 ;  /* 0x0000065434047896 */ /* 0x000fd20008000004 */
[----:B------:R-:W-:Y:S03]  /*59b0*/  SYNCS.ARRIVE.TRANS64.RED.A1T0 RZ, [UR4], RZ ;  /* 0x000000ffffff79a7 */ /* 0x000fe60008100404 */
.L_x_109:
[----:B------:R-:W-:Y:S05]  /*59c0*/  BSYNC B0 ;  /* 0x0000000000007941 */ /* 0x000fea0003800000 */
.L_x_108:
        /* <DEDUP_REMOVED lines=8> */
.L_x_113:
[C---:B-1----:R-:W-:Y:S01]  /*5a50*/  LEA R12, R20.reuse, UR53, 0x3 ;  /* 0x00000035140c7c11 */ /* 0x042fe2000f8e18ff */
[----:B------:R-:W-:Y:S01]  /*5a60*/  BSSY B1, `(.L_x_114) ;  /* 0x0000006000017945 */ /* 0x000fe20003800000 */
[----:B------:R-:W-:Y:S02]  /*5a70*/  SHF.L.U32 R13, R33, 0x1f, RZ ;  /* 0x0000001f210d7819 */ /* 0x000fe400000006ff */
[----:B------:R-:W-:Y:S02]  /*5a80*/  @!P1 LEA R14, R20, R29, 0xd ;  /* 0x0000001d140e9211 */ /* 0x000fe400078e68ff */
[----:B------:R-:W1:Y:S03]  /*5a90*/  SYNCS.PHASECHK.TRANS64.TRYWAIT P3, [R12+URZ+0x40], R13 ;  /* 0x0000400d0c0075a7 */ /* 0x000e66000806017f */
[----:B------:R-:W-:Y:S01]  /*5aa0*/  @!P1 IMAD R15, R157, 0x2, R14 ;  /* 0x000000029d0f9824 */ /* 0x000fe200078e020e */
[----:B-1----:R-:W-:Y:S06]  /*5ab0*/  @!P3 BRA `(.L_x_115) ;  /* 0x0000004400b0b947 */ /* 0x002fec0003800000 */
.L_x_237:
[----:B------:R-:W-:Y:S05]  /*5ac0*/  BSYNC B1 ;  /* 0x0000000000017941 */ /* 0x000fea0003800000 */
.L_x_114:
        /* <DEDUP_REMOVED lines=8> */
.L_x_112:
[----:B------:R-:W-:Y:S05]  /*5b50*/  BSYNC B0 ;  /* 0x0000000000007941 */ /* 0x000fea0003800000 */
.L_x_111:
        /* <DEDUP_REMOVED lines=77> */
.L_x_117:
[----:B------:R-:W-:Y:S05]  /*6030*/  BSYNC B0 ;  /* 0x0000000000007941 */ /* 0x000fea0003800000 */
.L_x_116:
[----:B------:R-:W-:Y:S06]  /*6040*/  BAR.SYNC.DEFER_BLOCKING 0x1, 0x100 ;  /* 0x0044000000007b1d */ /* 0x000fec0000010000 */
[----:B------:R-:W-:Y:S04]  /*6050*/  BSSY B0, `(.L_x_118) ;  /* 0x0000009000007945 */ /* 0x000fe80003800000 */
[----:B------:R-:W-:Y:S05]  /*6060*/  @!P0 BRA `(.L_x_119) ;  /* 0x00000000001c8947 */ /* 0x000fea0003800000 */
[----:B------:R-:W-:-:S13]  /*6070*/  ISETP.NE.AND P3, PT, R163, 0x3, PT ;  /* 0x00000003a300780c */ /* 0x000fda0003f65270 */
[----:B------:R-:W-:Y:S05]  /*6080*/  @!P3 BRA `(.L_x_120) ;  /* 0x000000000004b947 */ /* 0x000fea0003800000 */
[----:B------:R-:W-:Y:S01]  /*6090*/  BPT.TRAP 0x1 ;  /* 0x000000040000795c */ /* 0x000fe20000300000 */
.L_x_120:
[----:B------:R-:W-:-:S04]  /*60a0*/  ULEA UR4, UR8, UR53, 0x3 ;  /* 0x0000003508047291 */ /* 0x000fc8000f8e183f */
[----:B------:R-:W-:-:S04]  /*60b0*/  UIADD3 UR4, UR4, 0x60, URZ ;  /* 0x0000006004047890 */ /* 0x000fc8000fffe03f */
[----:B------:R-:W-:-:S09]  /*60c0*/  UPRMT UR4, UR52, 0x654, UR4 ;  /* 0x0000065434047896 */ /* 0x000fd20008000004 */
[----:B------:R-:W-:Y:S03]  /*60d0*/  SYNCS.ARRIVE.TRANS64.RED.A1T0 RZ, [UR4], RZ ;  /* 0x000000ffffff79a7 */ /* 0x000fe60008100404 */
.L_x_119:
[----:B------:R-:W-:Y:S05]  /*60e0*/  BSYNC B0 ;  /* 0x0000000000007941 */ /* 0x000fea0003800000 */
.L_x_118:
        /* <DEDUP_REMOVED lines=8> */
.L_x_123:
[----:B------:R-:W-:Y:S01]  /*6170*/  SHF.L.U32 R33, R33, 0x1f, RZ ;  /* 0x0000001f21217819 */ /* 0x000fe200000006ff */
[----:B------:R-:W-:Y:S01]  /*6180*/  BSSY B1, `(.L_x_124) ;  /* 0x0000006000017945 */ /* 0x000fe20003800000 */
[C---:B------:R-:W-:Y:S02]  /*6190*/  LEA R14, R20.reuse, UR53, 0x3 ;  /* 0x00000035140e7c11 */ /* 0x040fe4000f8e18ff */
[----:B------:R-:W-:Y:S02]  /*61a0*/  @!P1 LEA R20, R20, R29, 0xd ;  /* 0x0000001d14149211 */ /* 0x000fe400078e68ff */
[----:B------:R-:W2:Y:S03]  /*61b0*/  SYNCS.PHASECHK.TRANS64.TRYWAIT P3, [R14+URZ+0x40], R33 ;  /* 0x000040210e0075a7 */ /* 0x000ea6000806017f */
[----:B------:R-:W-:Y:S01]  /*61c0*/  @!P1 IMAD R12, R157, 0x2, R20 ;  /* 0x000000029d0c9824 */ /* 0x000fe200078e0214 */
[----:B--2---:R-:W-:Y:S06]  /*61d0*/  @!P3 BRA `(.L_x_125) ;  /* 0x0000003c00fcb947 */ /* 0x004fec0003800000 */
.L_x_238:
[----:B------:R-:W-:Y:S05]  /*61e0*/  BSYNC B1 ;  /* 0x0000000000017941 */ /* 0x000fea0003800000 */
.L_x_124:
[----:B------:R-:W-:Y:S05]  /*61f0*/  @!P1 WARPSYNC.ALL ;  /* 0x0000000000009948 */ /* 0x000fea0003800000 */
[----:B------:R3:W4:Y:S04]  /*6200*/  @!P1 LDSM.16.M88.4 R8, [R20] ;  /* 0x000000001408983b */ /* 0x0007280000000200 */
[----:B------:R3:W1:Y:S02]  /*6210*/  @!P1 LDSM.16.M88.4 R4, [R12] ;  /* 0x000000000c04983b */ /* 0x0006640000000200 */
.L_x_122:
[----:B------:R-:W-:Y:S05]  /*6220*/  BSYNC B0 ;  /* 0x0000000000007941 */ /* 0x000fea0003800000 */
.L_x_121:
[----:B---34-:R-:W-:Y:S02]  /*6230*/  HADD2.F32 R12, -RZ, R8.H0_H0 ;  /* 0x20000008ff0c7230 */ /* 0x018fe40000004100 */
[C-C-:B------:R-:W-:Y:S01]  /*6240*/  FFMA R13, R162.reuse, R136, R23.reuse ;  /* 0x00000088a20d7223 */ /* 0x140fe20000000017 */
[----:B------:R-:W-:Y:S02]  /*6250*/  HADD2.F32 R26, -RZ, R10.H0_H0 ;  /* 0x2000000aff1a7230 */ /* 0x000fe40000004100 */
[C-C-:B------:R-:W-:Y:S01]  /*6260*/  FFMA R137, R162.reuse, R137, R23.reuse ;  /* 0x00000089a2897223 */ /* 0x140fe20000000017 */
[C-C-:B------:R-:W-:Y:S01]  /*6270*/  FFMA R25, R162.reuse, R140, R23.reuse ;  /* 0x0000008ca2197223 */ /* 0x140fe20000000017 */
[C-C-:B------:R-:W-:Y:S01]  /*6280*/  FFMA R141, R162.reuse, R141, R23.reuse ;  /* 0x0000008da28d7223 */ /* 0x140fe20000000017 */
[C-C-:B------:R-:W-:Y:S01]  /*6290*/  FFMA R27, R162.reuse, R144, R23.reuse ;  /* 0x00000090a21b7223 */ /* 0x140fe20000000017 */
[C-C-:B------:R-:W-:Y:S01]  /*62a0*/  FFMA R145, R162.reuse, R145, R23.reuse ;  /* 0x00000091a2917223 */ /* 0x140fe20000000017 */
[C-C-:B------:R-:W-:Y:S01]  /*62b0*/  FFMA R31, R162.reuse, R148, R23.reuse ;  /* 0x00000094a21f7223 */ /* 0x140fe20000000017 */
[----:B------:R-:W-:Y:S01]  /*62c0*/  FFMA R149, R162, R149, R23 ;  /* 0x00000095a2957223 */ /* 0x000fe20000000017 */
[----:B------:R-:W-:-:S02]  /*62d0*/  HADD2.F32 R8, -RZ, R8.H1_H1 ;  /* 0x30000008ff087230 */ /* 0x000fc40000004100 */
[C-C-:B------:R-:W-:Y:S01]  /*62e0*/  FFMA R15, R162.reuse, R138, R21.reuse ;  /* 0x0000008aa20f7223 */ /* 0x140fe20000000015 */
[--C-:B--2---:R-:W-:Y:S02]  /*62f0*/  HADD2.F32 R14, -RZ, R9.reuse.H0_H0 ;  /* 0x20000009ff0e7230 */ /* 0x104fe40000004100 */
[C-C-:B------:R-:W-:Y:S01]  /*6300*/  FFMA R139, R162.reuse, R139, R21.reuse ;  /* 0x0000008ba28b7223 */ /* 0x140fe20000000015 */
[----:B------:R-:W-:Y:S02]  /*6310*/  HADD2.F32 R20, -RZ, R9.H1_H1 ;  /* 0x30000009ff147230 */ /* 0x000fe40000004100 */
[C-C-:B------:R-:W-:Y:S01]  /*6320*/  FFMA R23, R162.reuse, R142, R21.reuse ;  /* 0x0000008ea2177223 */ /* 0x140fe20000000015 */
[----:B------:R-:W-:Y:S02]  /*6330*/  HADD2.F32 R10, -RZ, R10.H1_H1 ;  /* 0x3000000aff0a7230 */ /* 0x000fe40000004100 */
[----:B------:R-:W-:Y:S01]  /*6340*/  FFMA R143, R162, R143, R21 ;  /* 0x0000008fa28f7223 */ /* 0x000fe20000000015 */
[----:B------:R-:W-:-:S02]  /*6350*/  HADD2.F32 R30, -RZ, R11.H0_H0 ;  /* 0x2000000bff1e7230 */ /* 0x000fc40000004100 */
[C-C-:B------:R-:W-:Y:S01]  /*6360*/  FFMA R29, R162.reuse, R146, R21.reuse ;  /* 0x00000092a21d7223 */ /* 0x140fe20000000015 */
[----:B------:R-:W-:Y:S02]  /*6370*/  HADD2.F32 R32, -RZ, R11.H1_H1 ;  /* 0x3000000bff207230 */ /* 0x000fe40000004100 */
[C-C-:B------:R-:W-:Y:S01]  /*6380*/  FFMA R147, R162.reuse, R147, R21.reuse ;  /* 0x00000093a2937223 */ /* 0x140fe20000000015 */
[----:B-1----:R-:W-:Y:S02]  /*6390*/  HADD2.F32 R34, -RZ, R4.H0_H0 ;  /* 0x20000004ff227230 */ /* 0x002fe40000004100 */
[C-C-:B------:R-:W-:Y:S01]  /*63a0*/  FFMA R33, R162.reuse, R150, R21.reuse ;  /* 0x00000096a2217223 */ /* 0x140fe20000000015 */
[----:B------:R-:W-:Y:S02]  /*63b0*/  HADD2.F32 R40, -RZ, R6.H0_H0 ;  /* 0x20000006ff287230 */ /* 0x000fe40000004100 */
[----:B------:R-:W-:Y:S01]  /*63c0*/  FFMA R21, R162, R151, R21 ;  /* 0x00000097a2157223 */ /* 0x000fe20000000015 */
[----:B------:R-:W-:-:S02]  /*63d0*/  HADD2.F32 R4, -RZ, R4.H1_H1 ;  /* 0x30000004ff047230 */ /* 0x000fc40000004100 */
[-C--:B------:R-:W-:Y:S01]  /*63e0*/  FFMA R12, R12, R158.reuse, R13 ;  /* 0x0000009e0c0c7223 */ /* 0x080fe2000000000d */
[--C-:B------:R-:W-:Y:S02]  /*63f0*/  HADD2.F32 R36, -RZ, R5.reuse.H0_H0 ;  /* 0x20000005ff247230 */ /* 0x100fe40000004100 */
[-C--:B------:R-:W-:Y:S01]  /*6400*/  FFMA R137, R8, R158.reuse, R137 ;  /* 0x0000009e08897223 */ /* 0x080fe20000000089 */
[----:B------:R-:W-:Y:S02]  /*6410*/  HADD2.F32 R38, -RZ, R5.H1_H1 ;  /* 0x30000005ff267230 */ /* 0x000fe40000004100 */
[-C--:B------:R-:W-:Y:S01]  /*6420*/  FFMA R14, R14, R158.reuse, R15 ;  /* 0x0000009e0e0e7223 */ /* 0x080fe2000000000f */
[----:B------:R-:W-:Y:S02]  /*6430*/  HADD2.F32 R6, -RZ, R6.H1_H1 ;  /* 0x30000006ff067230 */ /* 0x000fe40000004100 */
[----:B------:R-:W-:Y:S01]  /*6440*/  FFMA R139, R20, R158, R139 ;  /* 0x0000009e148b7223 */ /* 0x000fe2000000008b */
[----:B------:R-:W-:-:S02]  /*6450*/  HADD2.F32 R42, -RZ, R7.H0_H0 ;  /* 0x20000007ff2a7230 */ /* 0x000fc40000004100 */
[-C--:B------:R-:W-:Y:S01]  /*6460*/  FFMA R25, R26, R158.reuse, R25 ;  /* 0x0000009e1a197223 */ /* 0x080fe20000000019 */
[----:B------:R-:W-:Y:S02]  /*6470*/  HADD2.F32 R44, -RZ, R7.H1_H1 ;  /* 0x30000007ff2c7230 */ /* 0x000fe40000004100 */
[-C--:B------:R-:W-:Y:S01]  /*6480*/  FFMA R10, R10, R158.reuse, R141 ;  /* 0x0000009e0a0a7223 */ /* 0x080fe2000000008d */
        /* <DEDUP_REMOVED lines=39> */
.L_x_127:
[----:B------:R-:W-:Y:S05]  /*6700*/  BSYNC B0 ;  /* 0x0000000000007941 */ /* 0x000fea0003800000 */
.L_x_126:
[----:B------:R-:W-:Y:S06]  /*6710*/  BAR.SYNC.DEFER_BLOCKING 0x1, 0x100 ;  /* 0x0044000000007b1d */ /* 0x000fec0000010000 */
[----:B------:R-:W-:Y:S04]  /*6720*/  BSSY B0, `(.L_x_128) ;  /* 0x0000009000007945 */ /* 0x000fe80003800000 */
[----:B------:R-:W-:Y:S05]  /*6730*/  @!P0 BRA `(.L_x_129) ;  /* 0x00000000001c8947 */ /* 0x000fea0003800000 */
[----:B------:R-:W-:-:S13]  /*6740*/  ISETP.NE.AND P0, PT, R163, 0x3, PT ;  /* 0x00000003a300780c */ /* 0x000fda0003f05270 */
[----:B------:R-:W-:Y:S05]  /*6750*/  @!P0 BRA `(.L_x_130) ;  /* 0x0000000000048947 */ /* 0x000fea0003800000 */
[----:B------:R-:W-:Y:S01]  /*6760*/  BPT.TRAP 0x1 ;  /* 0x000000040000795c */ /* 0x000fe20000300000 */
.L_x_130:
[----:B------:R-:W-:-:S04]  /*6770*/  ULEA UR4, UR36, UR53, 0x3 ;  /* 0x0000003524047291 */ /* 0x000fc8000f8e183f */
[----:B------:R-:W-:-:S04]  /*6780*/  UIADD3 UR4, UR4, 0x60, URZ ;  /* 0x0000006004047890 */ /* 0x000fc8000fffe03f */
[----:B------:R-:W-:-:S09]  /*6790*/  UPRMT UR4, UR52, 0x654, UR4 ;  /* 0x0000065434047896 */ /* 0x000fd20008000004 */
[----:B------:R-:W-:Y:S03]  /*67a0*/  SYNCS.ARRIVE.TRANS64.RED.A1T0 RZ, [UR4], RZ ;  /* 0x000000ffffff79a7 */ /* 0x000fe60008100404 */
.L_x_129:
[----:B------:R-:W-:Y:S05]  /*67b0*/  BSYNC B0 ;  /* 0x0000000000007941 */ /* 0x000fea0003800000 */
.L_x_128:
[----:B------:R-:W-:Y:S01]  /*67c0*/  IADD3 R16, P0, R16, UR46, RZ ;  /* 0x0000002e10107c10 */ /* 0x000fe2000ff1e0ff */
[----:B------:R-:W-:Y:S01]  /*67d0*/  ULDC.64 UR4, c[0x0][0x8f8] ;  /* 0x00023e0000047ab9 */ /* 0x000fe20000000a00 */
[----:B------:R-:W-:Y:S01]  /*67e0*/  UIADD3 UR36, UR36, 0x1, URZ ;  /* 0x0000000124247890 */ /* 0x000fe2000fffe03f */
[----:B-1----:R-:W-:Y:S01]  /*67f0*/  PRMT R4, RZ, 0x7610, R4 ;  /* 0x00007610ff047816 */ /* 0x002fe20000000004 */
[----:B------:R-:W-:Y:S01]  /*6800*/  UMOV UR43, 0xffffffff ;  /* 0xffffffff002b7882 */ /* 0x000fe20000000000 */
[----:B------:R-:W-:Y:S01]  /*6810*/  IADD3.X R17, R17, UR39, RZ, P0, !PT ;  /* 0x0000002711117c10 */ /* 0x000fe200087fe4ff */
[----:B------:R-:W-:Y:S01]  /*6820*/  UISETP.NE.AND UP0, UPT, UR36, 0x4, UPT ;  /* 0x000000042400788c */ /* 0x000fe2000bf05270 */
[----:B------:R-:W-:Y:S01]  /*6830*/  ISETP.GE.U32.AND P0, PT, R16, UR4, PT ;  /* 0x0000000410007c0c */ /* 0x000fe2000bf06070 */
[----:B------:R-:W-:Y:S01]  /*6840*/  IMAD.MOV.U32 R156, RZ, RZ, -0x1 ;  /* 0xffffffffff9c7424 */ /* 0x000fe200078e00ff */
[----:B------:R-:W-:Y:S01]  /*6850*/  MOV R155, 0xffffffff ;  /* 0xffffffff009b7802 */ /* 0x000fe20000000f00 */
[----:B------:R-:W-:Y:S01]  /*6860*/  USEL UR36, UR36, URZ, UP0 ;  /* 0x0000003f24247287 */ /* 0x000fe20008000000 */
[----:B------:R-:W-:-:S13]  /*6870*/  ISETP.GE.U32.AND.EX P0, PT, R17, UR5, PT, P0 ;  /* 0x0000000511007c0c */ /* 0x000fda000bf06100 */
[----:B------:R-:W-:Y:S05]  /*6880*/  @P0 BRA `(.L_x_131) ;  /* 0x0000000400600947 */ /* 0x000fea0003800000 */
[----:B------:R-:W1:Y:S01]  /*6890*/  LDC.64 R10, c[0x0][0x8d0] ;  /* 0x00023400ff0a7b82 */ /* 0x000e620000000a00 */
[----:B------:R-:W2:Y:S01]  /*68a0*/  S2R R23, SR_CTAID.X ;  /* 0x0000000000177919 */ /* 0x000ea20000002500 */
[----:B------:R-:W-:Y:S02]  /*68b0*/  IMAD.MOV.U32 R8, RZ, RZ, R16 ;  /* 0x000000ffff087224 */ /* 0x000fe400078e0010 */
[----:B------:R-:W-:-:S04]  /*68c0*/  IMAD.MOV.U32 R9, RZ, RZ, R17 ;  /* 0x000000ffff097224 */ /* 0x000fc800078e0011 */
[----:B------:R-:W3:Y:S08]  /*68d0*/  LDC R12, c[0x0][0x8d8] ;  /* 0x00023600ff0c7b82 */ /* 0x000ef00000000800 */
[----:B------:R-:W4:Y:S01]  /*68e0*/  LDC.64 R20, c[0x0][0x8c8] ;  /* 0x00023200ff147b82 */ /* 0x000f220000000a00 */
[----:B-1----:R-:W-:-:S04]  /*68f0*/  ISETP.NE.U32.AND P0, PT, R10, RZ, PT ;  /* 0x000000ff0a00720c */ /* 0x002fc80003f05070 */
[----:B------:R-:W-:-:S13]  /*6900*/  ISETP.NE.AND.EX P0, PT, R11, RZ, PT, P0 ;  /* 0x000000ff0b00720c */ /* 0x000fda0003f05300 */
[----:B--234-:R-:W-:Y:S05]  /*6910*/  @!P0 BRA `(.L_x_132) ;  /* 0x0000000000288947 */ /* 0x01cfea0003800000 */
[----:B------:R-:W1:Y:S02]  /*6920*/  LDC R5, c[0x0][0x8dc] ;  /* 0x00023700ff057b82 */ /* 0x000e640000000800 */
[----:B-1----:R-:W-:-:S04]  /*6930*/  IADD3 R9, P0, R16, R5, RZ ;  /* 0x0000000510097210 */ /* 0x002fc80007f1e0ff */
        /* <DEDUP_REMOVED lines=8> */
.L_x_132:
[----:B------:R-:W1:Y:S01]  /*69c0*/  S2R R24, SR_CTAID.Y ;  /* 0x0000000000187919 */ /* 0x000e620000002600 */
[-CC-:B------:R-:W-:Y:S01]  /*69d0*/  SHF.R.U64 R31, R8, R12.reuse, R9.reuse ;  /* 0x0000000c081f7219 */ /* 0x180fe20000001209 */
[----:B------:R-:W2:Y:S01]  /*69e0*/  LDC.64 R14, c[0x0][0x8e8] ;  /* 0x00023a00ff0e7b82 */ /* 0x000ea20000000a00 */
[----:B------:R-:W-:Y:S01]  /*69f0*/  SHF.R.U32.HI R4, RZ, R12, R9 ;  /* 0x0000000cff047219 */ /* 0x000fe20000011609 */
[----:B------:R-:W-:Y:S01]  /*6a00*/  ULDC UR4, c[0x0][0x150] ;  /* 0x0000540000047ab9 */ /* 0x000fe20000000800 */
[----:B------:R-:W-:Y:S02]  /*6a10*/  IADD3 R7, P0, RZ, -R31, RZ ;  /* 0x8000001fff077210 */ /* 0x000fe40007f1e0ff */
[----:B------:R-:W-:Y:S02]  /*6a20*/  I2FP.F32.U32 R9, R23 ;  /* 0x0000001700097245 */ /* 0x000fe40000201000 */
[----:B------:R-:W-:Y:S01]  /*6a30*/  IADD3.X R5, RZ, ~R4, RZ, P0, !PT ;  /* 0x80000004ff057210 */ /* 0x000fe200007fe4ff */
[----:B------:R-:W3:Y:S01]  /*6a40*/  LDC R8, c[0x0][0x8c0] ;  /* 0x00023000ff087b82 */ /* 0x000ee20000000800 */
[----:B------:R-:W-:Y:S01]  /*6a50*/  MOV R11, 0xffffffff ;  /* 0xffffffff000b7802 */ /* 0x000fe20000000f00 */
[----:B------:R-:W-:Y:S01]  /*6a60*/  FMUL R9, R9, UR4 ;  /* 0x0000000409097c20 */ /* 0x000fe20008400000 */
[----:B------:R-:W-:Y:S01]  /*6a70*/  ULDC UR4, c[0x0][0x154] ;  /* 0x0000550000047ab9 */ /* 0x000fe20000000800 */
[----:B------:R-:W-:-:S02]  /*6a80*/  IMAD R6, R5, R20, RZ ;  /* 0x0000001405067224 */ /* 0x000fc400078e02ff */
[C---:B------:R-:W-:Y:S02]  /*6a90*/  IMAD.WIDE.U32 R4, R7.reuse, R20, R16 ;  /* 0x0000001407047225 */ /* 0x040fe400078e0010 */
[----:B------:R-:W4:Y:S01]  /*6aa0*/  LDC R20, c[0x0][0x8b0] ;  /* 0x00022c00ff147b82 */ /* 0x000f220000000800 */
[----:B------:R-:W5:Y:S01]  /*6ab0*/  F2I.U32.TRUNC.NTZ R9, R9 ;  /* 0x0000000900097305 */ /* 0x000f62000020f000 */
[----:B------:R-:W-:-:S04]  /*6ac0*/  IMAD R7, R7, R21, R6 ;  /* 0x0000001507077224 */ /* 0x000fc800078e0206 */
[----:B------:R-:W-:Y:S02]  /*6ad0*/  IMAD.IADD R5, R5, 0x1, R7 ;  /* 0x0000000105057824 */ /* 0x000fe400078e0207 */
[----:B------:R-:W4:Y:S01]  /*6ae0*/  LDC R26, c[0x0][0x900] ;  /* 0x00024000ff1a7b82 */ /* 0x000f220000000800 */
[----:B--2---:R-:W-:-:S04]  /*6af0*/  ISETP.NE.U32.AND P0, PT, R14, RZ, PT ;  /* 0x000000ff0e00720c */ /* 0x004fc80003f05070 */
[----:B------:R-:W-:-:S03]  /*6b00*/  ISETP.NE.AND.EX P0, PT, R15, RZ, PT, P0 ;  /* 0x000000ff0f00720c */ /* 0x000fc60003f05300 */
[----:B------:R-:W2:Y:S01]  /*6b10*/  LDC R6, c[0x0][0x144] ;  /* 0x00005100ff067b82 */ /* 0x000ea20000000800 */
[----:B---3--:R-:W-:Y:S01]  /*6b20*/  SHF.R.U64 R12, R4, R8, R5 ;  /* 0x00000008040c7219 */ /* 0x008fe20000001205 */
[----:B-----5:R-:W-:Y:S01]  /*6b30*/  IMAD.MOV R9, RZ, RZ, -R9 ;  /* 0x000000ffff097224 */ /* 0x020fe200078e0a09 */
[----:B-1----:R-:W-:Y:S02]  /*6b40*/  I2FP.F32.U32 R4, R24 ;  /* 0x0000001800047245 */ /* 0x002fe40000201000 */
[----:B------:R-:W-:-:S03]  /*6b50*/  SHF.R.U32.HI R5, RZ, R8, R5 ;  /* 0x00000008ff057219 */ /* 0x000fc60000011605 */
[----:B------:R-:W1:Y:S01]  /*6b60*/  LDC R21, c[0x0][0x148] ;  /* 0x00005200ff157b82 */ /* 0x000e620000000800 */
[----:B------:R-:W-:Y:S01]  /*6b70*/  FMUL R7, R4, UR4 ;  /* 0x0000000404077c20 */ /* 0x000fe20008400000 */
[-CC-:B----4-:R-:W-:Y:S02]  /*6b80*/  SHF.R.U64 R10, R12, R20.reuse, R5.reuse ;  /* 0x000000140c0a7219 */ /* 0x190fe40000001205 */
[----:B------:R-:W-:Y:S02]  /*6b90*/  SHF.R.U32.HI R5, RZ, R20, R5 ;  /* 0x00000014ff057219 */ /* 0x000fe40000011605 */
[----:B------:R3:W4:Y:S02]  /*6ba0*/  F2I.U32.TRUNC.NTZ R20, R7 ;  /* 0x0000000700147305 */ /* 0x000724000020f000 */
[----:B------:R-:W1:Y:S01]  /*6bb0*/  LDC R25, c[0x0][0x8a8] ;  /* 0x00022a00ff197b82 */ /* 0x000e620000000800 */
[-C--:B------:R-:W-:Y:S02]  /*6bc0*/  SHF.R.U64 R13, R10, R26.reuse, R5 ;  /* 0x0000001a0a0d7219 */ /* 0x080fe40000001205 */
[----:B------:R-:W-:-:S02]  /*6bd0*/  SHF.L.U32 R11, R11, R26, RZ ;  /* 0x0000001a0b0b7219 */ /* 0x000fc400000006ff */
[-C--:B------:R-:W-:Y:S01]  /*6be0*/  SHF.R.U32.HI R5, RZ, R26.reuse, R5 ;  /* 0x0000001aff057219 */ /* 0x080fe20000011605 */
[----:B------:R-:W-:Y:S01]  /*6bf0*/  IMAD.MOV.U32 R4, RZ, RZ, R13 ;  /* 0x000000ffff047224 */ /* 0x000fe200078e000d */
[----:B------:R-:W-:Y:S01]  /*6c00*/  SHF.L.U32 R26, R3, R26, RZ ;  /* 0x0000001a031a7219 */ /* 0x000fe200000006ff */
[----:B------:R-:W1:Y:S01]  /*6c10*/  LDC R28, c[0x0][0x8f0] ;  /* 0x00023c00ff1c7b82 */ /* 0x000e620000000800 */
[----:B--2---:R-:W-:Y:S01]  /*6c20*/  IMAD R23, R6, R9, R23 ;  /* 0x0000000906177224 */ /* 0x004fe200078e0217 */
[----:B------:R-:W-:-:S06]  /*6c30*/  LOP3.LUT R27, RZ, R11, RZ, 0x33, !PT ;  /* 0x0000000bff1b7212 */ /* 0x000fcc00078e33ff */
[----:B------:R-:W2:Y:S08]  /*6c40*/  LDC R29, c[0x0][0x8e0] ;  /* 0x00023800ff1d7b82 */ /* 0x000eb00000000800 */
[----:B------:R-:W1:Y:S01]  /*6c50*/  LDC R30, c[0x0][0x8b8] ;  /* 0x00022e00ff1e7b82 */ /* 0x000e620000000800 */
[----:B---34-:R-:W-:Y:S05]  /*6c60*/  @!P0 BRA `(.L_x_133) ;  /* 0x0000000000288947 */ /* 0x018fea0003800000 */
[----:B------:R-:W3:Y:S02]  /*6c70*/  LDC R4, c[0x0][0x8f4] ;  /* 0x00023d00ff047b82 */ /* 0x000ee40000000800 */
[----:B---3--:R-:W-:-:S05]  /*6c80*/  IADD3 R3, P0, R13, R4, RZ ;  /* 0x000000040d037210 */ /* 0x008fca0007f1e0ff */
[----:B------:R-:W-:-:S04]  /*6c90*/  IMAD.X R11, RZ, RZ, R5, P0 ;  /* 0x000000ffff0b7224 */ /* 0x000fc800000e0605 */
[----:B------:R-:W-:-:S04]  /*6ca0*/  IMAD.WIDE.U32 R4, R11, R14, RZ ;  /* 0x0000000e0b047225 */ /* 0x000fc800078e00ff */
[----:B------:R-:W-:-:S04]  /*6cb0*/  IMAD.WIDE.U32 R6, P0, R3, R15, R4 ;  /* 0x0000000f03067225 */ /* 0x000fc80007800004 */
[----:B------:R-:W-:Y:S01]  /*6cc0*/  IMAD.WIDE.U32 R4, R3, R14, RZ ;  /* 0x0000000e03047225 */ /* 0x000fe200078e00ff */
[----:B------:R-:W-:-:S03]  /*6cd0*/  IADD3.X R9, RZ, RZ, RZ, P0, !PT ;  /* 0x000000ffff097210 */ /* 0x000fc600007fe4ff */
[----:B------:R-:W-:Y:S01]  /*6ce0*/  IMAD.MOV.U32 R8, RZ, RZ, R7 ;  /* 0x000000ffff087224 */ /* 0x000fe200078e0007 */
[----:B------:R-:W-:-:S05]  /*6cf0*/  IADD3 RZ, P0, R5, R6, RZ ;  /* 0x0000000605ff7210 */ /* 0x000fca0007f1e0ff */
[----:B------:R-:W-:-:S08]  /*6d00*/  IMAD.WIDE.U32.X R4, R11, R15, R8, P0 ;  /* 0x0000000f0b047225 */ /* 0x000fd000000e0408 */
.L_x_133:
[----:B------:R-:W-:Y:S01]  /*6d10*/  ISETP.NE.AND P0, PT, R2, 0x1, PT ;  /* 0x000000010200780c */ /* 0x000fe20003f05270 */
[----:B------:R-:W-:Y:S01]  /*6d20*/  IMAD.MOV R20, RZ, RZ, -R20 ;  /* 0x000000ffff147224 */ /* 0x000fe200078e0a14 */
[----:B-1----:R-:W-:Y:S02]  /*6d30*/  SHF.R.U64 R3, R4, R28, R5 ;  /* 0x0000001c04037219 */ /* 0x002fe40000001205 */
[----:B------:R-:W-:Y:S02]  /*6d40*/  LOP3.LUT R156, R10, R27, RZ, 0xc0, !PT ;  /* 0x0000001b0a9c7212 */ /* 0x000fe400078ec0ff */
[----:B------:R-:W-:Y:S01]  /*6d50*/  IADD3 R5, R25, -0x1, RZ ;  /* 0xffffffff19057810 */ /* 0x000fe20007ffe0ff */
[----:B------:R-:W-:Y:S01]  /*6d60*/  IMAD.MOV R4, RZ, RZ, -R3 ;  /* 0x000000ffff047224 */ /* 0x000fe200078e0a03 */
[----:B------:R-:W-:Y:S01]  /*6d70*/  R2UR UR43, R31 ;  /* 0x000000001f2b72ca */ /* 0x000fe200000e0000 */
[----:B------:R-:W-:Y:S01]  /*6d80*/  IMAD R156, R26, R3, R156 ;  /* 0x000000031a9c7224 */ /* 0x000fe200078e029c */
[----:B------:R-:W-:Y:S01]  /*6d90*/  LOP3.LUT R12, R12, R5, RZ, 0xc0, !PT ;  /* 0x000000050c0c7212 */ /* 0x000fe200078ec0ff */
[----:B--2---:R-:W-:-:S02]  /*6da0*/  IMAD R3, R4, R29, R13 ;  /* 0x0000001d04037224 */ /* 0x004fc400078e020d */
[----:B------:R-:W-:Y:S02]  /*6db0*/  @P0 IMAD R23, R21, R20, R24 ;  /* 0x0000001415170224 */ /* 0x000fe400078e0218 */
[----:B------:R-:W-:Y:S02]  /*6dc0*/  IMAD R3, R3, R25, R12 ;  /* 0x0000001903037224 */ /* 0x000fe400078e020c */
[----:B------:R-:W-:Y:S02]  /*6dd0*/  IMAD R156, R156, R30, R23 ;  /* 0x0000001e9c9c7224 */ /* 0x000fe400078e0217 */
[----:B------:R-:W-:-:S03]  /*6de0*/  IMAD.MOV.U32 R4, RZ, RZ, 0x1 ;  /* 0x00000001ff047424 */ /* 0x000fc600078e00ff */
[----:B------:R-:W-:Y:S02]  /*6df0*/  SEL R155, R3, R156, !P0 ;  /* 0x0000009c039b7207 */ /* 0x000fe40004000000 */
[----:B------:R-:W-:-:S07]  /*6e00*/  SEL R156, R156, R3, !P0 ;  /* 0x000000039c9c7207 */ /* 0x000fce0004000000 */
.L_x_131:
[----:B------:R-:W-:Y:S01]  /*6e10*/  UIADD3 UR50, UR51, UR50, URZ ;  /* 0x0000003233327290 */ /* 0x000fe2000fffe03f */
[----:B------:R-:W-:Y:S01]  /*6e20*/  LOP3.LUT P0, RZ, R4, 0xff, RZ, 0xc0, !PT ;  /* 0x000000ff04ff7812 */ /* 0x000fe2000780c0ff */
[----:B------:R-:W-:Y:S01]  /*6e30*/  UIADD3 UR44, UR44, 0x8, URZ ;  /* 0x000000082c2c7890 */ /* 0x000fe2000fffe03f */
[----:B------:R-:W-:Y:S01]  /*6e40*/  MOV R158, R0 ;  /* 0x00000000009e7202 */ /* 0x000fe20000000f00 */
[----:B------:R-:W-:Y:S02]  /*6e50*/  USHF.R.U32.HI UR4, URZ, 0x2, UR50 ;  /* 0x000000023f047899 */ /* 0x000fe40008011632 */
[----:B------:R-:W-:Y:S02]  /*6e60*/  UISETP.GT.U32.AND UP0, UPT, UR50, 0x3, UPT ;  /* 0x000000033200788c */ /* 0x000fe4000bf04070 */
[----:B------:R-:W-:Y:S02]  /*6e70*/  ULOP3.LUT UR4, UR4, 0x1, URZ, 0xc0, !UPT ;  /* 0x0000000104047892 */ /* 0x000fe4000f8ec03f */
[----:B------:R-:W-:-:S02]  /*6e80*/  UISETP.LT.U32.AND UP0, UPT, UR51, 0x4, UP0 ;  /* 0x000000043300788c */ /* 0x000fc40008701070 */
[----:B------:R-:W-:Y:S02]  /*6e90*/  UISETP.NE.U32.AND UP1, UPT, UR4, 0x1, UPT ;  /* 0x000000010400788c */ /* 0x000fe4000bf25070 */
[----:B------:R-:W-:Y:S02]  /*6ea0*/  USEL UR5, URZ, 0x1, !UP0 ;  /* 0x000000013f057887 */ /* 0x000fe4000c000000 */
[----:B------:R-:W-:Y:S02]  /*6eb0*/  UISETP.GT.U32.AND UP1, UPT, UR51, 0x3, !UP1 ;  /* 0x000000033300788c */ /* 0x000fe4000cf24070 */
[----:B------:R-:W-:Y:S02]  /*6ec0*/  ULOP3.LUT UR50, UR50, 0x3, URZ, 0xc0, !UPT ;  /* 0x0000000332327892 */ /* 0x000fe4000f8ec03f */
[----:B------:R-:W-:-:S04]  /*6ed0*/  USEL UR4, URZ, 0x1, !UP1 ;  /* 0x000000013f047887 */ /* 0x000fc8000c800000 */
[----:B------:R-:W-:Y:S01]  /*6ee0*/  ULOP3.LUT UR45, UR4, UR45, UR5, 0x96, !UPT ;  /* 0x0000002d042d7292 */ /* 0x000fe2000f8e9605 */
[----:B------:R-:W-:Y:S11]  /*6ef0*/  @P0 BRA `(.L_x_134) ;  /* 0xffffffa8000c0947 */ /* 0x000ff6000383ffff */
[----:B------:R-:W-:-:S13]  /*6f00*/  PLOP3.LUT P0, PT, PT, PT, PT, 0x8, 0x0 ;  /* 0x000000000000781c */ /* 0x000fda0003f0e170 */
.L_x_21:
[----:B------:R-:W-:Y:S05]  /*6f10*/  @P0 BRA `(.L_x_13) ;  /* 0x0000002c00e80947 */ /* 0x000fea0003800000 */
[----:B------:R-:W-:Y:S01]  /*6f20*/  ULDC.64 UR6, c[0x0][0x588] ;  /* 0x0001620000067ab9 */ /* 0x000fe20000000a00 */
[----:B------:R-:W-:Y:S01]  /*6f30*/  ISETP.NE.U32.AND P1, PT, R166, RZ, PT ;  /* 0x000000ffa600720c */ /* 0x000fe20003f25070 */
[----:B------:R-:W-:-:S04]  /*6f40*/  DEPBAR.LE SB0, 0x0 ;  /* 0x000080000000791a */ /* 0x000fc80000000000 */
[----:B------:R-:W-:Y:S01]  /*6f50*/  ISETP.NE.U32.AND P0, PT, RZ, UR6, PT ;  /* 0x00000006ff007c0c */ /* 0x000fe2000bf05070 */
[----:B------:R-:W-:Y:S01]  /*6f60*/  BSSY B0, `(.L_x_135) ;  /* 0x0000015000007945 */ /* 0x000fe20003800000 */
[----:B------:R-:W-:Y:S02]  /*6f70*/  ISETP.NE.AND.EX P1, PT, R167, RZ, PT, P1 ;  /* 0x000000ffa700720c */ /* 0x000fe40003f25310 */
[----:B------:R-:W-:-:S13]  /*6f80*/  ISETP.NE.AND.EX P0, PT, RZ, UR7, PT, P0 ;  /* 0x00000007ff007c0c */ /* 0x000fda000bf05300 */
[----:B------:R-:W-:Y:S05]  /*6f90*/  @P0 BRA P1, `(.L_x_136) ;  /* 0x0000000000440947 */ /* 0x000fea0000800000 */
[----:B------:R-:W-:-:S04]  /*6fa0*/  ISETP.NE.U32.AND P0, PT, R166, RZ, PT ;  /* 0x000000ffa600720c */ /* 0x000fc80003f05070 */
[----:B------:R-:W-:-:S13]  /*6fb0*/  ISETP.NE.AND.EX P0, PT, R167, RZ, PT, P0 ;  /* 0x000000ffa700720c */ /* 0x000fda0003f05300 */
[----:B------:R-:W-:Y:S05]  /*6fc0*/  @!P0 BRA `(.L_x_137) ;  /* 0x00000000002c8947 */ /* 0x000fea0003800000 */
[----:B------:R-:W-:-:S13]  /*6fd0*/  LOP3.LUT P0, RZ, R154, 0xff, RZ, 0xc0, !PT ;  /* 0x000000ff9aff7812 */ /* 0x000fda000780c0ff */
[----:B------:R-:W-:Y:S05]  /*6fe0*/  @!P0 BRA `(.L_x_138) ;  /* 0x0000000000108947 */ /* 0x000fea0003800000 */
[----:B-----5:R-:W-:-:S13]  /*6ff0*/  FSETP.NEU.AND P0, PT, R164, RZ, PT ;  /* 0x000000ffa400720b */ /* 0x020fda0003f0d000 */
[----:B------:R-:W-:Y:S05]  /*7000*/  @!P0 BREAK B0 ;  /* 0x0000000000008942 */ /* 0x000fea0003800000 */
[----:B------:R-:W-:Y:S05]  /*7010*/  @P0 BRA `(.L_x_136) ;  /* 0x0000000000240947 */ /* 0x000fea0003800000 */
[----:B------:R-:W-:Y:S05]  /*7020*/  BRA `(.L_x_13) ;  /* 0x0000002c00a47947 */ /* 0x000fea0003800000 */
.L_x_138:
[----:B------:R-:W-:-:S04]  /*7030*/  ISETP.NE.U32.AND P0, PT, RZ, UR6, PT ;  /* 0x00000006ff007c0c */ /* 0x000fc8000bf05070 */
[----:B------:R-:W-:-:S13]  /*7040*/  ISETP.NE.AND.EX P0, PT, RZ, UR7, PT, P0 ;  /* 0x00000007ff007c0c */ /* 0x000fda000bf05300 */
[----:B------:R-:W-:Y:S05]  /*7050*/  @!P0 BREAK B0 ;  /* 0x0000000000008942 */ /* 0x000fea0003800000 */
[----:B------:R-:W-:Y:S05]  /*7060*/  @P0 BRA `(.L_x_136) ;  /* 0x0000000000100947 */ /* 0x000fea0003800000 */
[----:B------:R-:W-:Y:S05]  /*7070*/  BRA `(.L_x_13) ;  /* 0x0000002c00907947 */ /* 0x000fea0003800000 */
.L_x_137:
[----:B-----5:R-:W-:-:S13]  /*7080*/  FSETP.NEU.AND P0, PT, R164, RZ, PT ;  /* 0x000000ffa400720b */ /* 0x020fda0003f0d000 */
[----:B------:R-:W-:Y:S05]  /*7090*/  @!P0 BREAK B0 ;  /* 0x0000000000008942 */ /* 0x000fea0003800000 */
[----:B------:R-:W-:Y:S05]  /*70a0*/  @!P0 BRA `(.L_x_13) ;  /* 0x0000002c00848947 */ /* 0x000fea0003800000 */
.L_x_136:
[----:B-1----:R-:W-:Y:S05]  /*70b0*/  BSYNC B0 ;  /* 0x0000000000007941 */ /* 0x002fea0003800000 */
.L_x_135:
[----:B------:R-:W-:-:S04]  /*70c0*/  LOP3.LUT R19, R19, 0x1, RZ, 0xfc, !PT ;  /* 0x0000000113137812 */ /* 0x000fc800078efcff */
[----:B------:R-:W-:-:S13]  /*70d0*/  ISETP.NE.AND P0, PT, R19, 0x3, PT ;  /* 0x000000031300780c */ /* 0x000fda0003f05270 */
[----:B------:R-:W-:Y:S05]  /*70e0*/  @!P0 BRA `(.L_x_139) ;  /* 0x0000000000048947 */ /* 0x000fea0003800000 */
[----:B------:R-:W-:Y:S01]  /*70f0*/  BPT.TRAP 0x1 ;  /* 0x000000040000795c */ /* 0x000fe20000300000 */
.L_x_139:
[----:B------:R-:W1:Y:S01]  /*7100*/  S2UR UR5, SR_CgaCtaId ;  /* 0x00000000000579c3 */ /* 0x000e620000008800 */
[----:B------:R-:W-:Y:S02]  /*7110*/  UMOV UR4, 0x400 ;  /* 0x0000040000047882 */ /* 0x000fe40000000000 */
[----:B-1----:R-:W-:-:S04]  /*7120*/  ULEA UR4, UR5, UR4, 0x18 ;  /* 0x0000000405047291 */ /* 0x002fc8000f8ec03f */
[----:B------:R-:W-:-:S04]  /*7130*/  ULEA UR4, UR36, UR4, 0x3 ;  /* 0x0000000424047291 */ /* 0x000fc8000f8e183f */
[----:B------:R-:W-:-:S04]  /*7140*/  UIADD3 UR4, UR4, 0x60, URZ ;  /* 0x0000006004047890 */ /* 0x000fc8000fffe03f */
[----:B------:R-:W-:-:S09]  /*7150*/  UPRMT UR4, UR5, 0x654, UR4 ;  /* 0x0000065405047896 */ /* 0x000fd20008000004 */
[----:B------:R-:W-:Y:S01]  /*7160*/  SYNCS.ARRIVE.TRANS64.RED.A1T0 RZ, [UR4], RZ ;  /* 0x000000ffffff79a7 */ /* 0x000fe20008100404 */
[----:B------:R-:W-:Y:S05]  /*7170*/  BRA `(.L_x_13) ;  /* 0x0000002c00507947 */ /* 0x000fea0003800000 */
.L_x_12:
[----:B------:R-:W-:Y:S01]  /*7180*/  ULDC.64 UR4, c[0x0][0x8f8] ;  /* 0x00023e0000047ab9 */ /* 0x000fe20000000a00 */
[----:B------:R-:W-:Y:S01]  /*7190*/  PRMT R10, RZ, 0x7610, R10 ;  /* 0x00007610ff0a7816 */ /* 0x000fe2000000000a */
[----:B------:R-:W-:Y:S01]  /*71a0*/  IMAD.MOV.U32 R21, RZ, RZ, -0x1 ;  /* 0xffffffffff157424 */ /* 0x000fe200078e00ff */
[----:B------:R-:W-:Y:S01]  /*71b0*/  ISETP.GE.U32.AND P0, PT, R16, UR4, PT ;  /* 0x0000000410007c0c */ /* 0x000fe2000bf06070 */
[----:B------:R-:W-:Y:S01]  /*71c0*/  IMAD.MOV.U32 R20, RZ, RZ, -0x1 ;  /* 0xffffffffff147424 */ /* 0x000fe200078e00ff */
[----:B------:R-:W-:Y:S02]  /*71d0*/  MOV R13, 0xffffffff ;  /* 0xffffffff000d7802 */ /* 0x000fe40000000f00 */
[----:B------:R-:W-:-:S13]  /*71e0*/  ISETP.GE.U32.AND.EX P0, PT, R17, UR5, PT, P0 ;  /* 0x0000000511007c0c */ /* 0x000fda000bf06100 */
        /* <DEDUP_REMOVED lines=19> */
.L_x_141:
[----:B------:R-:W2:Y:S01]  /*7320*/  LDC.64 R30, c[0x0][0x8e8] ;  /* 0x00023a00ff1e7b82 */ /* 0x000ea20000000a00 */
[-CC-:B------:R-:W-:Y:S01]  /*7330*/  SHF.R.U64 R24, R14, R26.reuse, R15.reuse ;  /* 0x0000001a0e187219 */ /* 0x180fe2000000120f */
[----:B------:R-:W-:Y:S01]  /*7340*/  ULDC UR4, c[0x0][0x900] ;  /* 0x0002400000047ab9 */ /* 0x000fe20000000800 */
[----:B------:R-:W-:Y:S02]  /*7350*/  SHF.R.U32.HI R10, RZ, R26, R15 ;  /* 0x0000001aff0a7219 */ /* 0x000fe4000001160f */
        /* <DEDUP_REMOVED lines=35> */
.L_x_142:
[----:B------:R-:W-:Y:S01]  /*7590*/  ISETP.NE.AND P0, PT, R2, 0x1, PT ;  /* 0x000000010200780c */ /* 0x000fe20003f05270 */
[----:B------:R-:W-:Y:S01]  /*75a0*/  USHF.L.U32 UR4, UR38, UR4, URZ ;  /* 0x0000000426047299 */ /* 0x000fe2000800063f */
[----:B--2---:R-:W-:Y:S01]  /*75b0*/  SHF.R.U64 R10, R10, R28, R11 ;  /* 0x0000001c0a0a7219 */ /* 0x004fe2000000120b */
[----:B------:R-:W-:Y:S01]  /*75c0*/  VIADD R21, R27, 0xffffffff ;  /* 0xffffffff1b157836 */ /* 0x000fe20000000000 */
[----:B------:R-:W-:Y:S01]  /*75d0*/  LOP3.LUT R7, R25, R32, RZ, 0xc0, !PT ;  /* 0x0000002019077212 */ /* 0x000fe200078ec0ff */
[----:B------:R-:W-:Y:S02]  /*75e0*/  IMAD.MOV.U32 R13, RZ, RZ, R24 ;  /* 0x000000ffff0d7224 */ /* 0x000fe400078e0018 */
[----:B------:R-:W-:Y:S01]  /*75f0*/  IMAD.MOV R11, RZ, RZ, -R10 ;  /* 0x000000ffff0b7224 */ /* 0x000fe200078e0a0a */
[----:B------:R-:W-:Y:S01]  /*7600*/  LOP3.LUT R21, R20, R21, RZ, 0xc0, !PT ;  /* 0x0000001514157212 */ /* 0x000fe200078ec0ff */
[----:B------:R-:W-:Y:S01]  /*7610*/  IMAD R7, R10, UR4, R7 ;  /* 0x000000040a077c24 */ /* 0x000fe2000f8e0207 */
[----:B------:R-:W-:-:S03]  /*7620*/  MOV R10, 0x1 ;  /* 0x00000001000a7802 */ /* 0x000fc60000000f00 */
[----:B------:R-:W-:Y:S02]  /*7630*/  @P0 IMAD R8, R9, R23, R6 ;  /* 0x0000001709080224 */ /* 0x000fe400078e0206 */
[----:B---3--:R-:W-:Y:S02]  /*7640*/  IMAD R6, R11, R29, R26 ;  /* 0x0000001d0b067224 */ /* 0x008fe400078e021a */
[----:B----4-:R-:W-:Y:S02]  /*7650*/  IMAD R8, R7, R33, R8 ;  /* 0x0000002107087224 */ /* 0x010fe400078e0208 */
[----:B------:R-:W-:-:S05]  /*7660*/  IMAD R21, R6, R27, R21 ;  /* 0x0000001b06157224 */ /* 0x000fca00078e0215 */
[----:B------:R-:W-:Y:S02]  /*7670*/  SEL R20, R21, R8, !P0 ;  /* 0x0000000815147207 */ /* 0x000fe40004000000 */
[----:B------:R-:W-:-:S07]  /*7680*/  SEL R21, R8, R21, !P0 ;  /* 0x0000001508157207 */ /* 0x000fce0004000000 */
.L_x_140:
[----:B------:R-:W-:-:S08]  /*7690*/  NOP ;  /* 0x0000000000007918 */ /* 0x000fd00000000000 */
[----:B------:R-:W2:-:S00]  /*76a0*/  USETMAXREG.DEALLOC.CTAPOOL 0x28 ;  /* 0x00000028000079c8 */ /* 0x000e8000080e0500 */
[----:B--2---:R-:W-:-:S13]  /*76b0*/  ISETP.NE.AND P0, PT, R0, 0x1, PT ;  /* 0x000000010000780c */ /* 0x004fda0003f05270 */
[----:B------:R-:W-:Y:S05]  /*76c0*/  @!P0 BRA `(.L_x_13) ;  /* 0x0000002400fc8947 */ /* 0x000fea0003800000 */
[----:B------:R-:W-:Y:S05]  /*76d0*/  @!P4 BRA `(.L_x_143) ;  /* 0x000000180018c947 */ /* 0x000fea0003800000 */
[----:B------:R-:W-:-:S04]  /*76e0*/  PRMT R3, R3, 0x9910, RZ ;  /* 0x0000991003037816 */ /* 0x000fc800000000ff */
[----:B------:R-:W-:-:S04]  /*76f0*/  ISETP.NE.AND P0, PT, R3, RZ, PT ;  /* 0x000000ff0300720c */ /* 0x000fc80003f05270 */
[----:B------:R-:W-:-:S13]  /*7700*/  ISETP.NE.OR P0, PT, R0, 0x2, !P0 ;  /* 0x000000020000780c */ /* 0x000fda0004705670 */
[----:B------:R-:W-:Y:S05]  /*7710*/  @P0 BRA `(.L_x_13) ;  /* 0x0000002400e80947 */ /* 0x000fea0003800000 */
[----:B------:R-:W-:-:S13]  /*7720*/  LOP3.LUT P1, RZ, R10, 0xff, RZ, 0xc0, !PT ;  /* 0x000000ff0aff7812 */ /* 0x000fda000782c0ff */
[----:B------:R-:W-:Y:S05]  /*7730*/  @!P1 BRA `(.L_x_144) ;  /* 0x0000000000189947 */ /* 0x000fea0003800000 */
[----:B------:R-:W-:Y:S01]  /*7740*/  UMOV UR4, 0x400 ;  /* 0x0000040000047882 */ /* 0x000fe20000000000 */
[----:B------:R-:W-:Y:S01]  /*7750*/  IMAD.MOV.U32 R0, RZ, RZ, RZ ;  /* 0x000000ffff007224 */ /* 0x000fe200078e00ff */
[----:B-1----:R-:W-:-:S04]  /*7760*/  ULEA UR4, UR37, UR4, 0x18 ;  /* 0x0000000425047291 */ /* 0x002fc8000f8ec03f */
[----:B------:R-:W-:-:S05]  /*7770*/  SHF.L.U32 R0, R0, 0x1f, RZ ;  /* 0x0000001f00007819 */ /* 0x000fca00000006ff */
[----:B------:R-:W1:Y:S02]  /*7780*/  SYNCS.PHASECHK.TRANS64.TRYWAIT P0, [UR4+0x88], R0 ;  /* 0x00008800ff0075a7 */ /* 0x000e640008000144 */
[----:B-1----:R-:W-:Y:S05]  /*7790*/  @!P0 BRA `(.L_x_145) ;  /* 0x0000002800a08947 */ /* 0x002fea0003800000 */
.L_x_144:
[----:B------:R-:W-:Y:S01]  /*77a0*/  PRMT R8, RZ, 0x7610, R8 ;  /* 0x00007610ff087816 */ /* 0x000fe20000000008 */
[----:B------:R-:W-:Y:S06]  /*77b0*/  @P2 BRA `(.L_x_146) ;  /* 0x0000000000242947 */ /* 0x000fec0003800000 */
[----:B------:R-:W-:Y:S02]  /*77c0*/  ULDC.64 UR4, c[0x0][0x588] ;  /* 0x0001620000047ab9 */ /* 0x000fe40000000a00 */
[----:B------:R-:W-:-:S04]  /*77d0*/  ISETP.NE.U32.AND P0, PT, RZ, UR4, PT ;  /* 0x00000004ff007c0c */ /* 0x000fc8000bf05070 */
[----:B------:R-:W-:-:S13]  /*77e0*/  ISETP.NE.AND.EX P0, PT, RZ, UR5, PT, P0 ;  /* 0x00000005ff007c0c */ /* 0x000fda000bf05300 */
[----:B------:R-:W-:Y:S05]  /*77f0*/  @!P0 BRA `(.L_x_147) ;  /* 0x00000000000c8947 */ /* 0x000fea0003800000 */
[----:B------:R2:W5:Y:S01]  /*7800*/  LDG.E R12, desc[UR48][R4.64] ;  /* 0x00000030040c7981 */ /* 0x000562000c1e1900 */
[----:B------:R-:W-:Y:S01]  /*7810*/  MOV R8, 0x1 ;  /* 0x0000000100087802 */ /* 0x000fe20000000f00 */
[----:B------:R-:W-:Y:S06]  /*7820*/  BRA `(.L_x_146) ;  /* 0x0000000000087947 */ /* 0x000fec0003800000 */
.L_x_147:
[----:B------:R-:W3:Y:S01]  /*7830*/  LDC R12, c[0x0][0x580] ;  /* 0x00016000ff0c7b82 */ /* 0x000ee20000000800 */
[----:B------:R-:W-:-:S07]  /*7840*/  IMAD.MOV.U32 R8, RZ, RZ, 0x1 ;  /* 0x00000001ff087424 */ /* 0x000fce00078e00ff */
.L_x_146:
[----:B------:R-:W-:Y:S05]  /*7850*/  @!P1 BRA `(.L_x_148) ;  /* 0x0000001400409947 */ /* 0x000fea0003800000 */
[----:B-1----:R-:W1:Y:S01]  /*7860*/  LDC R3, c[0x0][0x8a8] ;  /* 0x00022a00ff037b82 */ /* 0x002e620000000800 */
[----:B------:R-:W-:Y:S01]  /*7870*/  IMAD.MOV.U32 R0, RZ, RZ, -0x1 ;  /* 0xffffffffff007424 */ /* 0x000fe200078e00ff */
[----:B------:R-:W-:Y:S01]  /*7880*/  ULDC UR4, c[0x0][0x900] ;  /* 0x0002400000047ab9 */ /* 0x000fe20000000800 */
[----:B------:R-:W-:Y:S01]  /*7890*/  LOP3.LUT R9, R19, 0x2, RZ, 0xfc, !PT ;  /* 0x0000000213097812 */ /* 0x000fe200078efcff */
[----:B------:R-:W-:Y:S02]  /*78a0*/  USHF.L.U32 UR21, UR38, UR4, URZ ;  /* 0x0000000426157299 */ /* 0x000fe4000800063f */
[----:B------:R-:W-:Y:S01]  /*78b0*/  SHF.L.U32 R0, R0, UR4, RZ ;  /* 0x0000000400007c19 */ /* 0x000fe200080006ff */
[----:B------:R-:W-:Y:S01]  /*78c0*/  ULDC.64 UR22, c[0x0][0x198] ;  /* 0x0000660000167ab9 */ /* 0x000fe20000000a00 */
[----:B------:R-:W-:Y:S01]  /*78d0*/  ULDC.64 UR4, c[0x0][0x588] ;  /* 0x0001620000047ab9 */ /* 0x000fe20000000a00 */
[----:B------:R-:W-:Y:S01]  /*78e0*/  ULDC.64 UR6, c[0x0][0x8f8] ;  /* 0x00023e0000067ab9 */ /* 0x000fe20000000a00 */
[----:B------:R-:W-:Y:S01]  /*78f0*/  LOP3.LUT R0, RZ, R0, RZ, 0x33, !PT ;  /* 0x00000000ff007212 */ /* 0x000fe200078e33ff */
[----:B------:R-:W-:Y:S01]  /*7900*/  ULDC.64 UR14, c[0x0][0x590] ;  /* 0x00016400000e7ab9 */ /* 0x000fe20000000a00 */
[----:B-1----:R-:W-:-:S07]  /*7910*/  IADD3 R3, R3, -0x1, RZ ;  /* 0xffffffff03037810 */ /* 0x002fce0007ffe0ff */
.L_x_204:
[----:B------:R-:W-:Y:S02]  /*7920*/  ISETP.NE.U32.AND P0, PT, RZ, UR14, PT ;  /* 0x0000000eff007c0c */ /* 0x000fe4000bf05070 */
[----:B------:R-:W-:Y:S02]  /*7930*/  R2UR UR43, R21 ;  /* 0x00000000152b72ca */ /* 0x000fe400000e0000 */
[----:B------:R-:W-:Y:S02]  /*7940*/  R2UR UR42, R20 ;  /* 0x00000000142a72ca */ /* 0x000fe400000e0000 */
[----:B------:R-:W-:-:S09]  /*7950*/  ISETP.NE.AND.EX P0, PT, RZ, UR15, PT, P0 ;  /* 0x0000000fff007c0c */ /* 0x000fd2000bf05300 */
[----:B------:R-:W-:Y:S02]  /*7960*/  USHF.L.U32 UR43, UR43, 0x7, URZ ;  /* 0x000000072b2b7899 */ /* 0x000fe4000800063f */
[----:B------:R-:W-:Y:S02]  /*7970*/  USHF.L.U32 UR42, UR42, 0x8, URZ ;  /* 0x000000082a2a7899 */ /* 0x000fe4000800063f */
[----:B---34-:R-:W-:Y:S10]  /*7980*/  @!P0 BRA `(.L_x_149) ;  /* 0x00000000002c8947 */ /* 0x018ff40003800000 */
[----:B------:R-:W-:-:S04]  /*7990*/  ISETP.NE.U32.AND P1, PT, RZ, UR4, PT ;  /* 0x00000004ff007c0c */ /* 0x000fc8000bf25070 */
[----:B------:R-:W-:-:S13]  /*79a0*/  ISETP.NE.AND.EX P1, PT, RZ, UR5, PT, P1 ;  /* 0x00000005ff007c0c */ /* 0x000fda000bf25310 */
[----:B------:R-:W-:Y:S05]  /*79b0*/  @!P1 BRA `(.L_x_150) ;  /* 0x0000000000189947 */ /* 0x000fea0003800000 */
[----:B--2---:R-:W1:Y:S01]  /*79c0*/  LDC.64 R4, c[0x0][0x588] ;  /* 0x00016200ff047b82 */ /* 0x004e620000000a00 */
[----:B------:R-:W-:-:S04]  /*79d0*/  IMAD R7, R13, UR14, RZ ;  /* 0x0000000e0d077c24 */ /* 0x000fc8000f8e02ff */
[----:B-1----:R-:W-:-:S05]  /*79e0*/  IMAD.WIDE R4, R7, 0x4, R4 ;  /* 0x0000000407047825 */ /* 0x002fca00078e0204 */
[----:B---3-5:R1:W5:Y:S01]  /*79f0*/  LDG.E R12, desc[UR48][R4.64] ;  /* 0x00000030040c7981 */ /* 0x028362000c1e1900 */
[----:B------:R-:W-:Y:S01]  /*7a00*/  IMAD.MOV.U32 R8, RZ, RZ, 0x1 ;  /* 0x00000001ff087424 */ /* 0x000fe200078e00ff */
[----:B------:R-:W-:Y:S06]  /*7a10*/  BRA `(.L_x_149) ;  /* 0x0000000000087947 */ /* 0x000fec0003800000 */
.L_x_150:
[----:B---3-5:R-:W4:Y:S01]  /*7a20*/  LDC R12, c[0x0][0x580] ;  /* 0x00016000ff0c7b82 */ /* 0x028f220000000800 */
[----:B------:R-:W-:-:S07]  /*7a30*/  IMAD.MOV.U32 R8, RZ, RZ, 0x1 ;  /* 0x00000001ff087424 */ /* 0x000fce00078e00ff */
.L_x_149:
[----:B------:R-:W-:Y:S05]  /*7a40*/  @!P0 BRA `(.L_x_151) ;  /* 0x00000000001c8947 */ /* 0x000fea0003800000 */
[----:B------:R-:W-:-:S13]  /*7a50*/  LOP3.LUT P2, RZ, R8, 0xff, RZ, 0xc0, !PT ;  /* 0x000000ff08ff7812 */ /* 0x000fda000784c0ff */
[----:B-12---:R-:W1:Y:S02]  /*7a60*/  @!P2 LDC.64 R4, c[0x0][0x588] ;  /* 0x00016200ff04ab82 */ /* 0x006e640000000a00 */
[----:B-1----:R-:W-:-:S04]  /*7a70*/  @!P2 ISETP.NE.U32.AND P0, PT, R4, RZ, PT ;  /* 0x000000ff0400a20c */ /* 0x002fc80003f05070 */
[----:B------:R-:W-:Y:S02]  /*7a80*/  @!P2 ISETP.NE.AND.EX P1, PT, R5, RZ, PT, P0 ;  /* 0x000000ff0500a20c */ /* 0x000fe40003f25300 */
[----:B---345:R-:W-:Y:S02]  /*7a90*/  @P2 FSETP.EQ.AND P0, PT, R12, RZ, PT ;  /* 0x000000ff0c00220b */ /* 0x038fe40003f02000 */
[----:B------:R-:W-:Y:S01]  /*7aa0*/  @!P2 PLOP3.LUT P0, PT, P1, PT, PT, 0x8, 0x0 ;  /* 0x000000000000a81c */ /* 0x000fe20000f0e170 */
[----:B------:R-:W-:-:S12]  /*7ab0*/  BRA `(.L_x_152) ;  /* 0x0000000000047947 */ /* 0x000fd80003800000 */
.L_x_151:
[----:B---345:R-:W-:-:S13]  /*7ac0*/  FSETP.EQ.AND P0, PT, R12, RZ, PT ;  /* 0x000000ff0c00720b */ /* 0x038fda0003f02000 */
.L_x_152:
[----:B------:R-:W-:Y:S02]  /*7ad0*/  ISETP.NE.AND P2, PT, R9, 0x3, PT ;  /* 0x000000030900780c */ /* 0x000fe40003f45270 */
[----:B------:R-:W-:-:S04]  /*7ae0*/  ELECT P1, URZ, PT ;  /* 0x00000000003f782f */ /* 0x000fc80003820000 */
[----:B------:R-:W-:-:S07]  /*7af0*/  PLOP3.LUT P0, PT, P1, P0, PT, 0x20, 0x0 ;  /* 0x000000000000781c */ /* 0x000fce0000f00470 */
[----:B------:R-:W-:Y:S06]  /*7b00*/  @!P2 BRA `(.L_x_153) ;  /* 0x000000000004a947 */ /* 0x000fec0003800000 */
[----:B------:R-:W-:Y:S01]  /*7b10*/  BPT.TRAP 0x1 ;  /* 0x000000040000795c */ /* 0x000fe20000300000 */
.L_x_153:
[----:B------:R-:W3:Y:S01]  /*7b20*/  S2UR UR37, SR_CgaCtaId ;  /* 0x00000000002579c3 */ /* 0x000ee20000008800 */
[----:B------:R-:W-:Y:S01]  /*7b30*/  UMOV UR13, 0x400 ;  /* 0x00000400000d7882 */ /* 0x000fe20000000000 */
[----:B-12---:R-:W-:-:S04]  /*7b40*/  MOV R4, 0x1 ;  /* 0x0000000100047802 */ /* 0x006fc80000000f00 */
[----:B------:R-:W-:Y:S01]  /*7b50*/  SHF.L.U32 R4, R4, 0x1f, RZ ;  /* 0x0000001f04047819 */ /* 0x000fe200000006ff */
[----:B---3--:R-:W-:-:S09]  /*7b60*/  ULEA UR13, UR37, UR13, 0x18 ;  /* 0x0000000d250d7291 */ /* 0x008fd2000f8ec03f */
[----:B------:R-:W1:Y:S02]  /*7b70*/  SYNCS.PHASECHK.TRANS64.TRYWAIT P1, [UR13+0x60], R4 ;  /* 0x00006004ff0075a7 */ /* 0x000e64000802014d */
[----:B-1----:R-:W-:Y:S05]  /*7b80*/  @!P1 BRA `(.L_x_154) ;  /* 0x0000002400bc9947 */ /* 0x002fea0003800000 */
.L_x_239:
[----:B------:R-:W-:Y:S04]  /*7b90*/  BSSY B0, `(.L_x_155) ;  /* 0x000000e000007945 */ /* 0x000fe80003800000 */
[----:B------:R-:W-:Y:S05]  /*7ba0*/  @!P0 BRA `(.L_x_156) ;  /* 0x0000000000308947 */ /* 0x000fea0003800000 */
[----:B------:R-:W-:Y:S01]  /*7bb0*/  R2UR UR44, R13 ;  /* 0x000000000d2c72ca */ /* 0x000fe200000e0000 */
[----:B------:R-:W-:Y:S02]  /*7bc0*/  UIADD3 UR8, UP0, UR22, 0x3f0, URZ ;  /* 0x000003f016087890 */ /* 0x000fe4000ff1e03f */
[----:B------:R-:W-:Y:S02]  /*7bd0*/  UIADD3 UR40, UR13, 0x200, URZ ;  /* 0x000002000d287890 */ /* 0x000fe4000fffe03f */
[----:B------:R-:W-:Y:S02]  /*7be0*/  UIADD3 UR41, UR13, 0x40, URZ ;  /* 0x000000400d297890 */ /* 0x000fe4000fffe03f */
[----:B------:R-:W-:Y:S01]  /*7bf0*/  UIADD3.X UR9, URZ, UR23, URZ, UP0, !UPT ;  /* 0x000000173f097290 */ /* 0x000fe200087fe43f */
[----:B------:R-:W-:Y:S01]  /*7c00*/  UMOV UR10, 0x0 ;  /* 0x00000000000a7882 */ /* 0x000fe20000000000 */
[----:B------:R-:W-:-:S07]  /*7c10*/  UMOV UR11, 0x10000000 ;  /* 0x10000000000b7882 */ /* 0x000fce0000000000 */
[----:B------:R2:W-:Y:S02]  /*7c20*/  UTMALDG.3D [UR40], [UR8], desc[UR10] ;  /* 0x00000a28080075b4 */ /* 0x0005e40008011000 */
[----:B--2---:R-:W-:Y:S05]  /*7c30*/  @!P2 BRA `(.L_x_157) ;  /* 0x000000000004a947 */ /* 0x004fea0003800000 */
[----:B------:R-:W-:Y:S01]  /*7c40*/  BPT.TRAP 0x1 ;  /* 0x000000040000795c */ /* 0x000fe20000300000 */
.L_x_157:
[----:B-1----:R-:W1:Y:S02]  /*7c50*/  LDC R5, c[0x0][0x800] ;  /* 0x00020000ff057b82 */ /* 0x002e640000000800 */
[----:B-1----:R2:W-:Y:S02]  /*7c60*/  SYNCS.ARRIVE.TRANS64.RED.A0TR RZ, [UR13+0x40], R5 ;  /* 0x00004005ffff79a7 */ /* 0x0025e4000830040d */
.L_x_156:
[----:B------:R-:W-:Y:S05]  /*7c70*/  BSYNC B0 ;  /* 0x0000000000007941 */ /* 0x000fea0003800000 */
.L_x_155:
[----:B------:R-:W-:Y:S05]  /*7c80*/  @!P2 BRA `(.L_x_158) ;  /* 0x000000000004a947 */ /* 0x000fea0003800000 */
[----:B------:R-:W-:Y:S01]  /*7c90*/  BPT.TRAP 0x1 ;  /* 0x000000040000795c */ /* 0x000fe20000300000 */
.L_x_158:
[----:B------:R-:W-:-:S04]  /*7ca0*/  UIADD3 UR33, UR13, 0x40, URZ ;  /* 0x000000400d217890 */ /* 0x000fc8000fffe03f */
[----:B------:R-:W-:-:S09]  /*7cb0*/  UPRMT UR16, UR37, 0x654, UR33 ;  /* 0x0000065425107896 */ /* 0x000fd20008000021 */
[----:B------:R-:W-:Y:S01]  /*7cc0*/  SYNCS.ARRIVE.TRANS64.RED.A1T0 RZ, [UR16], RZ ;  /* 0x000000ffffff79a7 */ /* 0x000fe20008100410 */
[----:B------:R-:W-:Y:S05]  /*7cd0*/  @!P2 BRA `(.L_x_159) ;  /* 0x000000000004a947 */ /* 0x000fea0003800000 */
[----:B------:R-:W-:Y:S01]  /*7ce0*/  BPT.TRAP 0x1 ;  /* 0x000000040000795c */ /* 0x000fe20000300000 */
.L_x_159:
[----:B------:R-:W3:Y:S02]  /*7cf0*/  SYNCS.PHASECHK.TRANS64.TRYWAIT P1, [UR13+0x68], R4 ;  /* 0x00006804ff0075a7 */ /* 0x000ee4000802014d */
[----:B---3--:R-:W-:Y:S05]  /*7d00*/  @!P1 BRA `(.L_x_160) ;  /* 0x0000002400749947 */ /* 0x008fea0003800000 */
.L_x_240:
[----:B------:R-:W-:Y:S04]  /*7d10*/  BSSY B0, `(.L_x_161) ;  /* 0x0000010000007945 */ /* 0x000fe80003800000 */
[----:B------:R-:W-:Y:S05]  /*7d20*/  @!P0 BRA `(.L_x_162) ;  /* 0x0000000000388947 */ /* 0x000fea0003800000 */
[----:B------:R-:W-:Y:S01]  /*7d30*/  UIADD3 UR18, UP0, UR22, 0x3f0, URZ ;  /* 0x000003f016127890 */ /* 0x000fe2000ff1e03f */
[----:B------:R-:W-:Y:S01]  /*7d40*/  R2UR UR12, R13 ;  /* 0x000000000d0c72ca */ /* 0x000fe200000e0000 */
[----:B------:R-:W-:Y:S02]  /*7d50*/  UIADD3 UR10, UR42, 0x20, URZ ;  /* 0x000000202a0a7890 */ /* 0x000fe4000fffe03f */
[----:B------:R-:W-:Y:S02]  /*7d60*/  UIADD3 UR8, UR13, 0x2200, URZ ;  /* 0x000022000d087890 */ /* 0x000fe4000fffe03f */
[----:B------:R-:W-:Y:S02]  /*7d70*/  UIADD3 UR9, UR13, 0x48, URZ ;  /* 0x000000480d097890 */ /* 0x000fe4000fffe03f */
[----:B------:R-:W-:Y:S01]  /*7d80*/  UIADD3.X UR19, URZ, UR23, URZ, UP0, !UPT ;  /* 0x000000173f137290 */ /* 0x000fe200087fe43f */
[----:B------:R-:W-:Y:S01]  /*7d90*/  UMOV UR24, 0x0 ;  /* 0x0000000000187882 */ /* 0x000fe20000000000 */
[----:B------:R-:W-:Y:S01]  /*7da0*/  UMOV UR25, 0x10000000 ;  /* 0x1000000000197882 */ /* 0x000fe20000000000 */
[----:B------:R-:W-:-:S06]  /*7db0*/  UMOV UR11, UR43 ;  /* 0x0000002b000b7c82 */ /* 0x000fcc0008000000 */
[----:B------:R3:W-:Y:S02]  /*7dc0*/  UTMALDG.3D [UR8], [UR18], desc[UR24] ;  /* 0x00001808120075b4 */ /* 0x0007e40008011000 */
[----:B---3--:R-:W-:Y:S05]  /*7dd0*/  @!P2 BRA `(.L_x_163) ;  /* 0x000000000004a947 */ /* 0x008fea0003800000 */
[----:B------:R-:W-:Y:S01]  /*7de0*/  BPT.TRAP 0x1 ;  /* 0x000000040000795c */ /* 0x000fe20000300000 */
.L_x_163:
[----:B-12---:R-:W1:Y:S02]  /*7df0*/  LDC R5, c[0x0][0x800] ;  /* 0x00020000ff057b82 */ /* 0x006e640000000800 */
[----:B-1----:R3:W-:Y:S02]  /*7e00*/  SYNCS.ARRIVE.TRANS64.RED.A0TR RZ, [UR13+0x48], R5 ;  /* 0x00004805ffff79a7 */ /* 0x0027e4000830040d */
.L_x_162:
[----:B------:R-:W-:Y:S05]  /*7e10*/  BSYNC B0 ;  /* 0x0000000000007941 */ /* 0x000fea0003800000 */
.L_x_161:
[----:B------:R-:W-:Y:S05]  /*7e20*/  @!P2 BRA `(.L_x_164) ;  /* 0x000000000004a947 */ /* 0x000fea0003800000 */
[----:B------:R-:W-:Y:S01]  /*7e30*/  BPT.TRAP 0x1 ;  /* 0x000000040000795c */ /* 0x000fe20000300000 */
.L_x_164:
[----:B------:R-:W-:-:S04]  /*7e40*/  UIADD3 UR25, UR13, 0x48, URZ ;  /* 0x000000480d197890 */ /* 0x000fc8000fffe03f */
[----:B------:R-:W-:-:S09]  /*7e50*/  UPRMT UR18, UR37, 0x654, UR25 ;  /* 0x0000065425127896 */ /* 0x000fd20008000019 */
[----:B------:R-:W-:Y:S01]  /*7e60*/  SYNCS.ARRIVE.TRANS64.RED.A1T0 RZ, [UR18], RZ ;  /* 0x000000ffffff79a7 */ /* 0x000fe20008100412 */
[----:B------:R-:W-:Y:S05]  /*7e70*/  @!P2 BRA `(.L_x_165) ;  /* 0x000000000004a947 */ /* 0x000fea0003800000 */
[----:B------:R-:W-:Y:S01]  /*7e80*/  BPT.TRAP 0x1 ;  /* 0x000000040000795c */ /* 0x000fe20000300000 */
.L_x_165:
[----:B------:R-:W4:Y:S02]  /*7e90*/  SYNCS.PHASECHK.TRANS64.TRYWAIT P1, [UR13+0x70], R4 ;  /* 0x00007004ff0075a7 */ /* 0x000f24000802014d */
[----:B----4-:R-:W-:Y:S05]  /*7ea0*/  @!P1 BRA `(.L_x_166) ;  /* 0x0000002400249947 */ /* 0x010fea0003800000 */
.L_x_241:
        /* <DEDUP_REMOVED lines=12> */
[----:B----4-:R-:W-:Y:S05]  /*7f70*/  @!P2 BRA `(.L_x_169) ;  /* 0x000000000004a947 */ /* 0x010fea0003800000 */
[----:B------:R-:W-:Y:S01]  /*7f80*/  BPT.TRAP 0x1 ;  /* 0x000000040000795c */ /* 0x000fe20000300000 */
.L_x_169:
[----:B-123--:R-:W1:Y:S02]  /*7f90*/  LDC R5, c[0x0][0x800] ;  /* 0x00020000ff057b82 */ /* 0x00ee640000000800 */
[----:B-1----:R4:W-:Y:S02]  /*7fa0*/  SYNCS.ARRIVE.TRANS64.RED.A0TR RZ, [UR13+0x50], R5 ;  /* 0x00005005ffff79a7 */ /* 0x0029e4000830040d */
.L_x_168:
[----:B------:R-:W-:Y:S05]  /*7fb0*/  BSYNC B0 ;  /* 0x0000000000007941 */ /* 0x000fea0003800000 */
.L_x_167:
[----:B------:R-:W-:Y:S05]  /*7fc0*/  @!P2 BRA `(.L_x_170) ;  /* 0x000000000004a947 */ /* 0x000fea0003800000 */
[----:B------:R-:W-:Y:S01]  /*7fd0*/  BPT.TRAP 0x1 ;  /* 0x000000040000795c */ /* 0x000fe20000300000 */
.L_x_170:
[----:B------:R-:W-:-:S04]  /*7fe0*/  UIADD3 UR17, UR13, 0x50, URZ ;  /* 0x000000500d117890 */ /* 0x000fc8000fffe03f */
[----:B------:R-:W-:-:S09]  /*7ff0*/  UPRMT UR29, UR37, 0x654, UR17 ;  /* 0x00000654251d7896 */ /* 0x000fd20008000011 */
[----:B------:R-:W-:Y:S01]  /*8000*/  SYNCS.ARRIVE.TRANS64.RED.A1T0 RZ, [UR29], RZ ;  /* 0x000000ffffff79a7 */ /* 0x000fe2000810041d */
[----:B------:R-:W-:Y:S05]  /*8010*/  @!P2 BRA `(.L_x_171) ;  /* 0x000000000004a947 */ /* 0x000fea0003800000 */
[----:B------:R-:W-:Y:S01]  /*8020*/  BPT.TRAP 0x1 ;  /* 0x000000040000795c */ /* 0x000fe20000300000 */
.L_x_171:
[----:B------:R-:W5:Y:S02]  /*8030*/  SYNCS.PHASECHK.TRANS64.TRYWAIT P1, [UR13+0x78], R4 ;  /* 0x00007804ff0075a7 */ /* 0x000f64000802014d */
[----:B-----5:R-:W-:Y:S05]  /*8040*/  @!P1 BRA `(.L_x_172) ;  /* 0x0000002000d49947 */ /* 0x020fea0003800000 */
.L_x_242:
        /* <DEDUP_REMOVED lines=12> */
[----:B-1----:R-:W-:Y:S05]  /*8110*/  @!P2 BRA `(.L_x_175) ;  /* 0x000000000004a947 */ /* 0x002fea0003800000 */
[----:B------:R-:W-:Y:S01]  /*8120*/  BPT.TRAP 0x1 ;  /* 0x000000040000795c */ /* 0x000fe20000300000 */
.L_x_175:
[----:B------:R-:W1:Y:S02]  /*8130*/  LDC R4, c[0x0][0x800] ;  /* 0x00020000ff047b82 */ /* 0x000e640000000800 */
[----:B-1----:R1:W-:Y:S02]  /*8140*/  SYNCS.ARRIVE.TRANS64.RED.A0TR RZ, [UR13+0x58], R4 ;  /* 0x00005804ffff79a7 */ /* 0x0023e4000830040d */
.L_x_174:
[----:B------:R-:W-:Y:S05]  /*8150*/  BSYNC B0 ;  /* 0x0000000000007941 */ /* 0x000fea0003800000 */
.L_x_173:
[----:B------:R-:W-:Y:S05]  /*8160*/  @!P2 BRA `(.L_x_176) ;  /* 0x000000000004a947 */ /* 0x000fea0003800000 */
[----:B------:R-:W-:Y:S01]  /*8170*/  BPT.TRAP 0x1 ;  /* 0x000000040000795c */ /* 0x000fe20000300000 */
.L_x_176:
[----:B------:R-:W-:-:S04]  /*8180*/  UIADD3 UR9, UR13, 0x58, URZ ;  /* 0x000000580d097890 */ /* 0x000fc8000fffe03f */
[----:B------:R-:W-:-:S09]  /*8190*/  UPRMT UR30, UR37, 0x654, UR9 ;  /* 0x00000654251e7896 */ /* 0x000fd20008000009 */
[----:B------:R-:W-:Y:S01]  /*81a0*/  SYNCS.ARRIVE.TRANS64.RED.A1T0 RZ, [UR30], RZ ;  /* 0x000000ffffff79a7 */ /* 0x000fe2000810041e */
[----:B------:R-:W-:Y:S05]  /*81b0*/  @!P2 BRA `(.L_x_177) ;  /* 0x000000000004a947 */ /* 0x000fea0003800000 */
[----:B------:R-:W-:Y:S01]  /*81c0*/  BPT.TRAP 0x1 ;  /* 0x000000040000795c */ /* 0x000fe20000300000 */
.L_x_177:
[----:B-1----:R-:W-:-:S04]  /*81d0*/  SHF.L.U32 R4, RZ, 0x1f, RZ ;  /* 0x0000001fff047819 */ /* 0x002fc800000006ff */
[----:B------:R-:W1:Y:S02]  /*81e0*/  SYNCS.PHASECHK.TRANS64.TRYWAIT P1, [UR13+0x60], R4 ;  /* 0x00006004ff0075a7 */ /* 0x000e64000802014d */
[----:B-1----:R-:W-:Y:S05]  /*81f0*/  @!P1 BRA `(.L_x_178) ;  /* 0x0000002000809947 */ /* 0x002fea0003800000 */
.L_x_243:
        /* <DEDUP_REMOVED lines=13> */
.L_x_181:
[----:B--234-:R-:W1:Y:S02]  /*82d0*/  LDC R5, c[0x0][0x800] ;  /* 0x00020000ff057b82 */ /* 0x01ce640000000800 */
[----:B-1----:R1:W-:Y:S02]  /*82e0*/  SYNCS.ARRIVE.TRANS64.RED.A0TR RZ, [UR13+0x40], R5 ;  /* 0x00004005ffff79a7 */ /* 0x0023e4000830040d */
.L_x_180:
[----:B------:R-:W-:Y:S05]  /*82f0*/  BSYNC B0 ;  /* 0x0000000000007941 */ /* 0x000fea0003800000 */
.L_x_179:
[----:B------:R-:W-:Y:S05]  /*8300*/  @!P2 BRA `(.L_x_182) ;  /* 0x000000000004a947 */ /* 0x000fea0003800000 */
[----:B------:R-:W-:Y:S01]  /*8310*/  BPT.TRAP 0x1 ;  /* 0x000000040000795c */ /* 0x000fe20000300000 */
.L_x_182:
[----:B------:R-:W-:Y:S01]  /*8320*/  SYNCS.ARRIVE.TRANS64.RED.A1T0 RZ, [UR16], RZ ;  /* 0x000000ffffff79a7 */ /* 0x000fe20008100410 */
[----:B------:R-:W-:Y:S05]  /*8330*/  @!P2 BRA `(.L_x_183) ;  /* 0x000000000004a947 */ /* 0x000fea0003800000 */
[----:B------:R-:W-:Y:S01]  /*8340*/  BPT.TRAP 0x1 ;  /* 0x000000040000795c */ /* 0x000fe20000300000 */
.L_x_183:
[----:B------:R-:W5:Y:S02]  /*8350*/  SYNCS.PHASECHK.TRANS64.TRYWAIT P1, [UR13+0x68], R4 ;  /* 0x00006804ff0075a7 */ /* 0x000f64000802014d */
[----:B-----5:R-:W-:Y:S05]  /*8360*/  @!P1 BRA `(.L_x_184) ;  /* 0x00000020003c9947 */ /* 0x020fea0003800000 */
.L_x_244:
        /* <DEDUP_REMOVED lines=13> */
.L_x_187:
[----:B--234-:R-:W1:Y:S02]  /*8440*/  LDC R5, c[0x0][0x800] ;  /* 0x00020000ff057b82 */ /* 0x01ce640000000800 */
[----:B-1----:R1:W-:Y:S02]  /*8450*/  SYNCS.ARRIVE.TRANS64.RED.A0TR RZ, [UR13+0x48], R5 ;  /* 0x00004805ffff79a7 */ /* 0x0023e4000830040d */
.L_x_186:
[----:B------:R-:W-:Y:S05]  /*8460*/  BSYNC B0 ;  /* 0x0000000000007941 */ /* 0x000fea0003800000 */
.L_x_185:
[----:B------:R-:W-:Y:S05]  /*8470*/  @!P2 BRA `(.L_x_188) ;  /* 0x000000000004a947 */ /* 0x000fea0003800000 */
[----:B------:R-:W-:Y:S01]  /*8480*/  BPT.TRAP 0x1 ;  /* 0x000000040000795c */ /* 0x000fe20000300000 */
.L_x_188:
[----:B------:R-:W-:Y:S01]  /*8490*/  SYNCS.ARRIVE.TRANS64.RED.A1T0 RZ, [UR18], RZ ;  /* 0x000000ffffff79a7 */ /* 0x000fe20008100412 */
[----:B------:R-:W-:Y:S05]  /*84a0*/  @!P2 BRA `(.L_x_189) ;  /* 0x000000000004a947 */ /* 0x000fea0003800000 */
[----:B------:R-:W-:Y:S01]  /*84b0*/  BPT.TRAP 0x1 ;  /* 0x000000040000795c */ /* 0x000fe20000300000 */
.L_x_189:
[----:B------:R-:W5:Y:S02]  /*84c0*/  SYNCS.PHASECHK.TRANS64.TRYWAIT P1, [UR13+0x70], R4 ;  /* 0x00007004ff0075a7 */ /* 0x000f64000802014d */
[----:B-----5:R-:W-:Y:S05]  /*84d0*/  @!P1 BRA `(.L_x_190) ;  /* 0x0000001c00f89947 */ /* 0x020fea0003800000 */
.L_x_245:
        /* <DEDUP_REMOVED lines=13> */
.L_x_193:
[----:B--234-:R-:W1:Y:S02]  /*85b0*/  LDC R5, c[0x0][0x800] ;  /* 0x00020000ff057b82 */ /* 0x01ce640000000800 */
[----:B-1----:R1:W-:Y:S02]  /*85c0*/  SYNCS.ARRIVE.TRANS64.RED.A0TR RZ, [UR13+0x50], R5 ;  /* 0x00005005ffff79a7 */ /* 0x0023e4000830040d */
.L_x_192:
[----:B------:R-:W-:Y:S05]  /*85d0*/  BSYNC B0 ;  /* 0x0000000000007941 */ /* 0x000fea0003800000 */
.L_x_191:
[----:B------:R-:W-:Y:S05]  /*85e0*/  @!P2 BRA `(.L_x_194) ;  /* 0x000000000004a947 */ /* 0x000fea0003800000 */
[----:B------:R-:W-:Y:S01]  /*85f0*/  BPT.TRAP 0x1 ;  /* 0x000000040000795c */ /* 0x000fe20000300000 */
.L_x_194:
[----:B------:R-:W-:Y:S01]  /*8600*/  SYNCS.ARRIVE.TRANS64.RED.A1T0 RZ, [UR29], RZ ;  /* 0x000000ffffff79a7 */ /* 0x000fe2000810041d */
[----:B------:R-:W-:Y:S05]  /*8610*/  @!P2 BRA `(.L_x_195) ;  /* 0x000000000004a947 */ /* 0x000fea0003800000 */
[----:B------:R-:W-:Y:S01]  /*8620*/  BPT.TRAP 0x1 ;  /* 0x000000040000795c */ /* 0x000fe20000300000 */
.L_x_195:
[----:B------:R-:W5:Y:S02]  /*8630*/  SYNCS.PHASECHK.TRANS64.TRYWAIT P1, [UR13+0x78], R4 ;  /* 0x00007804ff0075a7 */ /* 0x000f64000802014d */
[----:B-----5:R-:W-:Y:S05]  /*8640*/  @!P1 BRA `(.L_x_196) ;  /* 0x0000001c00b49947 */ /* 0x020fea0003800000 */
.L_x_246:
        /* <DEDUP_REMOVED lines=13> */
.L_x_199:
[----:B------:R-:W1:Y:S02]  /*8720*/  LDC R4, c[0x0][0x800] ;  /* 0x00020000ff047b82 */ /* 0x000e640000000800 */
[----:B-1----:R1:W-:Y:S02]  /*8730*/  SYNCS.ARRIVE.TRANS64.RED.A0TR RZ, [UR13+0x58], R4 ;  /* 0x00005804ffff79a7 */ /* 0x0023e4000830040d */
.L_x_198:
[----:B------:R-:W-:Y:S05]  /*8740*/  BSYNC B0 ;  /* 0x0000000000007941 */ /* 0x000fea0003800000 */
.L_x_197:
[----:B------:R-:W-:Y:S05]  /*8750*/  @!P2 BRA `(.L_x_200) ;  /* 0x000000000004a947 */ /* 0x000fea0003800000 */
[----:B------:R-:W-:Y:S01]  /*8760*/  BPT.TRAP 0x1 ;  /* 0x000000040000795c */ /* 0x000fe20000300000 */
.L_x_200:
[----:B------:R-:W-:Y:S01]  /*8770*/  IADD3 R16, P0, R16, UR46, RZ ;  /* 0x0000002e10107c10 */ /* 0x000fe2000ff1e0ff */
[----:B------:R-:W-:Y:S01]  /*8780*/  SYNCS.ARRIVE.TRANS64.RED.A1T0 RZ, [UR30], RZ ;  /* 0x000000ffffff79a7 */ /* 0x000fe2000810041e */
[----:B-1----:R-:W-:Y:S01]  /*8790*/  PRMT R4, RZ, 0x7610, R4 ;  /* 0x00007610ff047816 */ /* 0x002fe20000000004 */
[----:B------:R-:W-:Y:S01]  /*87a0*/  IMAD.MOV.U32 R21, RZ, RZ, -0x1 ;  /* 0xffffffffff157424 */ /* 0x000fe200078e00ff */
[----:B------:R-:W-:Y:S01]  /*87b0*/  IADD3.X R17, R17, UR39, RZ, P0, !PT ;  /* 0x0000002711117c10 */ /* 0x000fe200087fe4ff */
[----:B------:R-:W-:Y:S01]  /*87c0*/  IMAD.MOV.U32 R20, RZ, RZ, -0x1 ;  /* 0xffffffffff147424 */ /* 0x000fe200078e00ff */
[----:B------:R-:W-:Y:S02]  /*87d0*/  ISETP.GE.U32.AND P0, PT, R16, UR6, PT ;  /* 0x0000000610007c0c */ /* 0x000fe4000bf06070 */
[----:B------:R-:W-:Y:S02]  /*87e0*/  MOV R13, 0xffffffff ;  /* 0xffffffff000d7802 */ /* 0x000fe40000000f00 */
[----:B------:R-:W-:-:S13]  /*87f0*/  ISETP.GE.U32.AND.EX P0, PT, R17, UR7, PT, P0 ;  /* 0x0000000711007c0c */ /* 0x000fda000bf06100 */
[----:B------:R-:W-:Y:S05]  /*8800*/  @P0 BRA `(.L_x_201) ;  /* 0x00000004004c0947 */ /* 0x000fea0003800000 */
[----:B------:R-:W1:Y:S01]  /*8810*/  S2R R25, SR_CTAID.X ;  /* 0x0000000000197919 */ /* 0x000e620000002500 */
[----:B------:R-:W5:Y:S01]  /*8820*/  LDC.64 R14, c[0x0][0x8d0] ;  /* 0x00023400ff0e7b82 */ /* 0x000f620000000a00 */
[----:B------:R-:W-:Y:S01]  /*8830*/  ULDC UR8, c[0x0][0x150] ;  /* 0x0000540000087ab9 */ /* 0x000fe20000000800 */
[----:B--234-:R-:W-:Y:S01]  /*8840*/  IMAD.MOV.U32 R5, RZ, RZ, R17 ;  /* 0x000000ffff057224 */ /* 0x01cfe200078e0011 */
[----:B------:R-:W2:Y:S05]  /*8850*/  S2R R20, SR_CTAID.Y ;  /* 0x0000000000147919 */ /* 0x000eaa0000002600 */
[----:B------:R-:W3:Y:S08]  /*8860*/  LDC R18, c[0x0][0x144] ;  /* 0x00005100ff127b82 */ /* 0x000ef00000000800 */
[----:B------:R-:W4:Y:S08]  /*8870*/  LDC R21, c[0x0][0x148] ;  /* 0x00005200ff157b82 */ /* 0x000f300000000800 */
[----:B------:R-:W3:Y:S01]  /*8880*/  LDC R23, c[0x0][0x8d8] ;  /* 0x00023600ff177b82 */ /* 0x000ee20000000800 */
[----:B-----5:R-:W-:-:S04]  /*8890*/  ISETP.NE.U32.AND P0, PT, R14, RZ, PT ;  /* 0x000000ff0e00720c */ /* 0x020fc80003f05070 */
[----:B------:R-:W-:Y:S02]  /*88a0*/  ISETP.NE.AND.EX P0, PT, R15, RZ, PT, P0 ;  /* 0x000000ff0f00720c */ /* 0x000fe40003f05300 */
[----:B-1----:R-:W-:Y:S01]  /*88b0*/  I2FP.F32.U32 R4, R25 ;  /* 0x0000001900047245 */ /* 0x002fe20000201000 */
[----:B------:R-:W1:Y:S04]  /*88c0*/  LDC.64 R10, c[0x0][0x8c8] ;  /* 0x00023200ff0a7b82 */ /* 0x000e680000000a00 */
[----:B------:R-:W-:Y:S01]  /*88d0*/  FMUL R6, R4, UR8 ;  /* 0x0000000804067c20 */ /* 0x000fe20008400000 */
[----:B--2---:R-:W-:Y:S01]  /*88e0*/  I2FP.F32.U32 R4, R20 ;  /* 0x0000001400047245 */ /* 0x004fe20000201000 */
[----:B------:R-:W-:Y:S02]  /*88f0*/  ULDC UR8, c[0x0][0x154] ;  /* 0x0000550000087ab9 */ /* 0x000fe40000000800 */
[----:B------:R2:W1:Y:S02]  /*8900*/  F2I.U32.TRUNC.NTZ R24, R6 ;  /* 0x0000000600187305 */ /* 0x000464000020f000 */
[----:B------:R-:W-:Y:S01]  /*8910*/  FMUL R22, R4, UR8 ;  /* 0x0000000804167c20 */ /* 0x000fe20008400000 */
[----:B------:R-:W-:-:S05]  /*8920*/  IMAD.MOV.U32 R4, RZ, RZ, R16 ;  /* 0x000000ffff047224 */ /* 0x000fca00078e0010 */
[----:B------:R-:W1:Y:S01]  /*8930*/  F2I.U32.TRUNC.NTZ R22, R22 ;  /* 0x0000001600167305 */ /* 0x000e62000020f000 */
[----:B--234-:R-:W-:Y:S05]  /*8940*/  @!P0 BRA `(.L_x_202) ;  /* 0x0000000000288947 */ /* 0x01cfea0003800000 */
[----:B------:R-:W2:Y:S02]  /*8950*/  LDC R5, c[0x0][0x8dc] ;  /* 0x00023700ff057b82 */ /* 0x000ea40000000800 */
[----:B--2---:R-:W-:-:S04]  /*8960*/  IADD3 R5, P0, R16, R5, RZ ;  /* 0x0000000510057210 */ /* 0x004fc80007f1e0ff */
[----:B------:R-:W-:-:S05]  /*8970*/  IADD3.X R13, RZ, R17, RZ, P0, !PT ;  /* 0x00000011ff0d7210 */ /* 0x000fca00007fe4ff */
[----:B------:R-:W-:-:S04]  /*8980*/  IMAD.WIDE.U32 R6, R13, R14, RZ ;  /* 0x0000000e0d067225 */ /* 0x000fc800078e00ff */
[----:B------:R-:W-:-:S04]  /*8990*/  IMAD.WIDE.U32 R6, P0, R5, R15, R6 ;  /* 0x0000000f05067225 */ /* 0x000fc80007800006 */
[----:B------:R-:W-:-:S04]  /*89a0*/  IMAD.WIDE.U32 R4, R5, R14, RZ ;  /* 0x0000000e05047225 */ /* 0x000fc800078e00ff */
[----:B------:R-:W-:Y:S01]  /*89b0*/  IMAD.MOV.U32 R4, RZ, RZ, R7 ;  /* 0x000000ffff047224 */ /* 0x000fe200078e0007 */
[----:B------:R-:W-:Y:S01]  /*89c0*/  IADD3 RZ, P1, R5, R6, RZ ;  /* 0x0000000605ff7210 */ /* 0x000fe20007f3e0ff */
[----:B------:R-:W-:-:S04]  /*89d0*/  IMAD.X R5, RZ, RZ, RZ, P0 ;  /* 0x000000ffff057224 */ /* 0x000fc800000e06ff */
[----:B------:R-:W-:-:S08]  /*89e0*/  IMAD.WIDE.U32.X R4, R13, R15, R4, P1 ;  /* 0x0000000f0d047225 */ /* 0x000fd000008e0404 */
.L_x_202:
[----:B------:R-:W-:Y:S01]  /*89f0*/  ISETP.NE.AND P2, PT, R2, 0x1, PT ;  /* 0x000000010200780c */ /* 0x000fe20003f45270 */
[----:B------:R-:W2:Y:S01]  /*8a00*/  LDC.64 R14, c[0x0][0x8e8] ;  /* 0x00023a00ff0e7b82 */ /* 0x000ea20000000a00 */
[----:B-1----:R-:W-:Y:S01]  /*8a10*/  IADD3 R24, -R24, RZ, RZ ;  /* 0x000000ff18187210 */ /* 0x002fe20007ffe1ff */
[----:B------:R-:W-:Y:S01]  /*8a20*/  IMAD.MOV R22, RZ, RZ, -R22 ;  /* 0x000000ffff167224 */ /* 0x000fe200078e0a16 */
[-CC-:B------:R-:W-:Y:S02]  /*8a30*/  SHF.R.U64 R13, R4, R23.reuse, R5.reuse ;  /* 0x00000017040d7219 */ /* 0x180fe40000001205 */
[----:B------:R-:W-:Y:S01]  /*8a40*/  SHF.R.U32.HI R23, RZ, R23, R5 ;  /* 0x00000017ff177219 */ /* 0x000fe20000011605 */
[----:B------:R-:W-:Y:S01]  /*8a50*/  IMAD R18, R18, R24, R25 ;  /* 0x0000001812127224 */ /* 0x000fe200078e0219 */
[----:B------:R-:W-:Y:S01]  /*8a60*/  IADD3 R25, P0, RZ, -R13, RZ ;  /* 0x8000000dff197210 */ /* 0x000fe20007f1e0ff */
[----:B------:R-:W1:Y:S04]  /*8a70*/  LDC R7, c[0x0][0x8c0] ;  /* 0x00023000ff077b82 */ /* 0x000e680000000800 */
[----:B------:R-:W-:-:S02]  /*8a80*/  @P2 IMAD R18, R21, R22, R20 ;  /* 0x0000001615122224 */ /* 0x000fc400078e0214 */
[----:B------:R-:W-:Y:S02]  /*8a90*/  IMAD.X R23, RZ, RZ, ~R23, P0 ;  /* 0x000000ffff177224 */ /* 0x000fe400000e0e17 */
[----:B------:R-:W3:Y:S01]  /*8aa0*/  LDC R22, c[0x0][0x8b0] ;  /* 0x00022c00ff167b82 */ /* 0x000ee20000000800 */
[----:B------:R-:W-:-:S04]  /*8ab0*/  IMAD.WIDE.U32 R4, R25, R10, R16 ;  /* 0x0000000a19047225 */ /* 0x000fc800078e0010 */
[----:B------:R-:W-:-:S03]  /*8ac0*/  IMAD R6, R23, R10, RZ ;  /* 0x0000000a17067224 */ /* 0x000fc600078e02ff */
[----:B------:R-:W4:Y:S01]  /*8ad0*/  LDC R27, c[0x0][0x900] ;  /* 0x00024000ff1b7b82 */ /* 0x000f220000000800 */
[----:B------:R-:W-:Y:S01]  /*8ae0*/  IMAD R11, R25, R11, R6 ;  /* 0x0000000b190b7224 */ /* 0x000fe200078e0206 */
[----:B--2---:R-:W-:-:S04]  /*8af0*/  ISETP.NE.U32.AND P0, PT, R14, RZ, PT ;  /* 0x000000ff0e00720c */ /* 0x004fc80003f05070 */
[----:B------:R-:W-:Y:S02]  /*8b00*/  IADD3 R6, R5, R11, RZ ;  /* 0x0000000b05067210 */ /* 0x000fe40007ffe0ff */
[----:B------:R-:W2:Y:S01]  /*8b10*/  LDC R23, c[0x0][0x8f0] ;  /* 0x00023c00ff177b82 */ /* 0x000ea20000000800 */
[----:B------:R-:W-:Y:S02]  /*8b20*/  ISETP.NE.AND.EX P0, PT, R15, RZ, PT, P0 ;  /* 0x000000ff0f00720c */ /* 0x000fe40003f05300 */
[-CC-:B-1----:R-:W-:Y:S02]  /*8b30*/  SHF.R.U64 R20, R4, R7.reuse, R6.reuse ;  /* 0x0000000704147219 */ /* 0x182fe40000001206 */
[----:B------:R-:W-:-:S03]  /*8b40*/  SHF.R.U32.HI R7, RZ, R7, R6 ;  /* 0x00000007ff077219 */ /* 0x000fc60000011606 */
[----:B------:R-:W1:Y:S01]  /*8b50*/  LDC R11, c[0x0][0x8e0] ;  /* 0x00023800ff0b7b82 */ /* 0x000e620000000800 */
[-CC-:B---3--:R-:W-:Y:S02]  /*8b60*/  SHF.R.U64 R25, R20, R22.reuse, R7.reuse ;  /* 0x0000001614197219 */ /* 0x188fe40000001207 */
[----:B------:R-:W-:-:S05]  /*8b70*/  SHF.R.U32.HI R4, RZ, R22, R7 ;  /* 0x00000016ff047219 */ /* 0x000fca0000011607 */
[----:B------:R-:W3:Y:S01]  /*8b80*/  LDC R21, c[0x0][0x8b8] ;  /* 0x00022e00ff157b82 */ /* 0x000ee20000000800 */
[-CC-:B----4-:R-:W-:Y:S02]  /*8b90*/  SHF.R.U64 R22, R25, R27.reuse, R4.reuse ;  /* 0x0000001b19167219 */ /* 0x190fe40000001204 */
[----:B------:R-:W-:-:S03]  /*8ba0*/  SHF.R.U32.HI R27, RZ, R27, R4 ;  /* 0x0000001bff1b7219 */ /* 0x000fc60000011604 */
[----:B------:R-:W-:Y:S02]  /*8bb0*/  IMAD.MOV.U32 R4, RZ, RZ, R22 ;  /* 0x000000ffff047224 */ /* 0x000fe400078e0016 */
[----:B------:R-:W4:Y:S01]  /*8bc0*/  LDC R10, c[0x0][0x8a8] ;  /* 0x00022a00ff0a7b82 */ /* 0x000f220000000800 */
[----:B------:R-:W-:Y:S01]  /*8bd0*/  IMAD.MOV.U32 R5, RZ, RZ, R27 ;  /* 0x000000ffff057224 */ /* 0x000fe200078e001b */
[----:B------:R-:W-:Y:S06]  /*8be0*/  @!P0 BRA `(.L_x_203) ;  /* 0x0000000000288947 */ /* 0x000fec0003800000 */
[----:B------:R-:W5:Y:S02]  /*8bf0*/  LDC R5, c[0x0][0x8f4] ;  /* 0x00023d00ff057b82 */ /* 0x000f640000000800 */
[----:B-----5:R-:W-:-:S04]  /*8c00*/  IADD3 R5, P0, R22, R5, RZ ;  /* 0x0000000516057210 */ /* 0x020fc80007f1e0ff */
        /* <DEDUP_REMOVED lines=8> */
.L_x_203:
[----:B--2---:R-:W-:Y:S02]  /*8c90*/  SHF.R.U64 R4, R4, R23, R5 ;  /* 0x0000001704047219 */ /* 0x004fe40000001205 */
[----:B------:R-:W-:Y:S02]  /*8ca0*/  LOP3.LUT R25, R25, R0, RZ, 0xc0, !PT ;  /* 0x0000000019197212 */ /* 0x000fe400078ec0ff */
[----:B------:R-:W-:Y:S02]  /*8cb0*/  IADD3 R5, -R4, RZ, RZ ;  /* 0x000000ff04057210 */ /* 0x000fe40007ffe1ff */
[----:B------:R-:W-:Y:S01]  /*8cc0*/  LOP3.LUT R20, R20, R3, RZ, 0xc0, !PT ;  /* 0x0000000314147212 */ /* 0x000fe200078ec0ff */
[----:B------:R-:W-:Y:S02]  /*8cd0*/  IMAD R25, R4, UR21, R25 ;  /* 0x0000001504197c24 */ /* 0x000fe4000f8e0219 */
[----:B-1----:R-:W-:Y:S02]  /*8ce0*/  IMAD R11, R5, R11, R22 ;  /* 0x0000000b050b7224 */ /* 0x002fe400078e0216 */
[----:B---3--:R-:W-:-:S02]  /*8cf0*/  IMAD R21, R25, R21, R18 ;  /* 0x0000001519157224 */ /* 0x008fc400078e0212 */
[----:B----4-:R-:W-:Y:S02]  /*8d00*/  IMAD R10, R11, R10, R20 ;  /* 0x0000000a0b0a7224 */ /* 0x010fe400078e0214 */
[----:B------:R-:W-:-:S03]  /*8d10*/  IMAD.MOV.U32 R4, RZ, RZ, 0x1 ;  /* 0x00000001ff047424 */ /* 0x000fc600078e00ff */
[----:B------:R-:W-:Y:S02]  /*8d20*/  SEL R20, R10, R21, !P2 ;  /* 0x000000150a147207 */ /* 0x000fe40005000000 */
[----:B------:R-:W-:-:S07]  /*8d30*/  SEL R21, R21, R10, !P2 ;  /* 0x0000000a15157207 */ /* 0x000fce0005000000 */
.L_x_201:
[----:B------:R-:W-:-:S13]  /*8d40*/  LOP3.LUT P0, RZ, R4, 0xff, RZ, 0xc0, !PT ;  /* 0x000000ff04ff7812 */ /* 0x000fda000780c0ff */
[----:B------:R-:W-:Y:S05]  /*8d50*/  @P0 BRA `(.L_x_204) ;  /* 0xffffffe800f00947 */ /* 0x000fea000383ffff */
.L_x_148:
[----:B------:R-:W-:-:S13]  /*8d60*/  ELECT P0, URZ, PT ;  /* 0x00000000003f782f */ /* 0x000fda0003800000 */
[----:B------:R-:W-:Y:S05]  /*8d70*/  @!P0 BRA `(.L_x_13) ;  /* 0x0000001000508947 */ /* 0x000fea0003800000 */
[----:B------:R-:W-:-:S04]  /*8d80*/  LOP3.LUT R19, R19, 0x2, RZ, 0xfc, !PT ;  /* 0x0000000213137812 */ /* 0x000fc800078efcff */
[----:B------:R-:W-:-:S13]  /*8d90*/  ISETP.NE.AND P1, PT, R19, 0x3, PT ;  /* 0x000000031300780c */ /* 0x000fda0003f25270 */
[----:B------:R-:W-:Y:S05]  /*8da0*/  @!P1 BRA `(.L_x_205) ;  /* 0x0000000000049947 */ /* 0x000fea0003800000 */
[----:B-1----:R-:W-:Y:S01]  /*8db0*/  BPT.TRAP 0x1 ;  /* 0x000000040000795c */ /* 0x002fe20000300000 */
.L_x_205:
[----:B-1----:R-:W-:Y:S01]  /*8dc0*/  IMAD.U32 R3, RZ, RZ, UR37 ;  /* 0x00000025ff037e24 */ /* 0x002fe2000f8e00ff */
[----:B------:R-:W-:Y:S02]  /*8dd0*/  MOV R0, 0x400 ;  /* 0x0000040000007802 */ /* 0x000fe40000000f00 */
[----:B------:R-:W-:Y:S02]  /*8de0*/  MOV R2, 0x1 ;  /* 0x0000000100027802 */ /* 0x000fe40000000f00 */
[----:B------:R-:W-:Y:S02]  /*8df0*/  LEA R0, R3, R0, 0x18 ;  /* 0x0000000003007211 */ /* 0x000fe400078ec0ff */
[----:B------:R-:W-:-:S04]  /*8e00*/  SHF.L.U32 R3, R2, 0x1f, RZ ;  /* 0x0000001f02037819 */ /* 0x000fc800000006ff */
[----:B------:R-:W1:Y:S02]  /*8e10*/  SYNCS.PHASECHK.TRANS64.TRYWAIT P0, [R0+URZ+0x60], R3 ;  /* 0x00006003000075a7 */ /* 0x000e64000800017f */
[----:B-1----:R-:W-:Y:S05]  /*8e20*/  @!P0 BRA `(.L_x_206) ;  /* 0x0000001400d48947 */ /* 0x002fea0003800000 */
.L_x_247:
[----:B------:R-:W-:Y:S05]  /*8e30*/  @!P1 BRA `(.L_x_207) ;  /* 0x0000000000049947 */ /* 0x000fea0003800000 */
[----:B------:R-:W-:Y:S01]  /*8e40*/  BPT.TRAP 0x1 ;  /* 0x000000040000795c */ /* 0x000fe20000300000 */
.L_x_207:
[----:B------:R-:W1:Y:S02]  /*8e50*/  SYNCS.PHASECHK.TRANS64.TRYWAIT P0, [R0+URZ+0x68], R3 ;  /* 0x00006803000075a7 */ /* 0x000e64000800017f */
[----:B-1----:R-:W-:Y:S05]  /*8e60*/  @!P0 BRA `(.L_x_208) ;  /* 0x0000001400d88947 */ /* 0x002fea0003800000 */
.L_x_248:
[----:B------:R-:W-:Y:S05]  /*8e70*/  @!P1 BRA `(.L_x_209) ;  /* 0x0000000000049947 */ /* 0x000fea0003800000 */
[----:B------:R-:W-:Y:S01]  /*8e80*/  BPT.TRAP 0x1 ;  /* 0x000000040000795c */ /* 0x000fe20000300000 */
.L_x_209:
[----:B------:R-:W1:Y:S02]  /*8e90*/  SYNCS.PHASECHK.TRANS64.TRYWAIT P0, [R0+URZ+0x70], R3 ;  /* 0x00007003000075a7 */ /* 0x000e64000800017f */
[----:B-1----:R-:W-:Y:S05]  /*8ea0*/  @!P0 BRA `(.L_x_210) ;  /* 0x0000001400dc8947 */ /* 0x002fea0003800000 */
.L_x_249:
[----:B------:R-:W-:Y:S05]  /*8eb0*/  @!P1 BRA `(.L_x_211) ;  /* 0x0000000000049947 */ /* 0x000fea0003800000 */
[----:B------:R-:W-:Y:S01]  /*8ec0*/  BPT.TRAP 0x1 ;  /* 0x000000040000795c */ /* 0x000fe20000300000 */
.L_x_211:
[----:B------:R-:W-:-:S05]  /*8ed0*/  IMAD.MOV.U32 R3, RZ, RZ, 0x1 ;  /* 0x00000001ff037424 */ /* 0x000fca00078e00ff */
[----:B------:R-:W-:-:S07]  /*8ee0*/  SHF.L.U32 R3, R3, 0x1f, RZ ;  /* 0x0000001f03037819 */ /* 0x000fce00000006ff */
.L_x_212:
[----:B------:R1:W1:Y:S02]  /*8ef0*/  SYNCS.PHASECHK.TRANS64.TRYWAIT P0, [R0+URZ+0x78], R3 ;  /* 0x00007803000075a7 */ /* 0x000264000800017f */
[----:B-1----:R-:W-:Y:S05]  /*8f00*/  @!P0 NANOSLEEP.SYNCS 0x989680 ;  /* 0x009896800000895d */ /* 0x002fea0003900000 */
[----:B------:R-:W1:Y:S02]  /*8f10*/  @!P0 SYNCS.PHASECHK.TRANS64 P0, [R0+URZ+0x78], R3 ;  /* 0x00007803000085a7 */ /* 0x000e64000800007f */
[----:B-1----:R-:W-:Y:S05]  /*8f20*/  @P0 BRA `(.L_x_13) ;  /* 0x0000000c00e40947 */ /* 0x002fea0003800000 */
[----:B------:R-:W-:Y:S05]  /*8f30*/  BRA `(.L_x_212) ;  /* 0xfffffffc00ec7947 */ /* 0x000fea000383ffff */
.L_x_143:
[----:B------:R-:W-:Y:S01]  /*8f40*/  LOP3.LUT P0, RZ, R10, 0xff, RZ, 0xc0, !PT ;  /* 0x000000ff0aff7812 */ /* 0x000fe2000780c0ff */
[----:B------:R-:W-:Y:S01]  /*8f50*/  IMAD.MOV.U32 R10, RZ, RZ, 0x1 ;  /* 0x00000001ff0a7424 */ /* 0x000fe200078e00ff */
[----:B------:R-:W-:-:S11]  /*8f60*/  MOV R9, RZ ;  /* 0x000000ff00097202 */ /* 0x000fd60000000f00 */
[----:B------:R-:W-:Y:S05]  /*8f70*/  @!P0 BRA `(.L_x_213) ;  /* 0x0000000c001c8947 */ /* 0x000fea0003800000 */
[----:B------:R-:W2:Y:S01]  /*8f80*/  LDC R0, c[0x0][0x28c] ;  /* 0x0000a300ff007b82 */ /* 0x000ea20000000800 */
[----:B------:R-:W-:Y:S01]  /*8f90*/  ULDC UR6, c[0x0][0x900] ;  /* 0x0002400000067ab9 */ /* 0x000fe20000000800 */
[----:B------:R-:W-:Y:S01]  /*8fa0*/  UMOV UR7, 0xffffffff ;  /* 0xffffffff00077882 */ /* 0x000fe20000000000 */
[----:B------:R-:W-:Y:S01]  /*8fb0*/  BSSY B0, `(.L_x_213) ;  /* 0x00000c3000007945 */ /* 0x000fe20003800000 */
[----:B-1----:R-:W-:Y:S01]  /*8fc0*/  USHF.L.U32 UR4, UR37, 0x7, URZ ;  /* 0x0000000725047899 */ /* 0x002fe2000800063f */
[----:B------:R-:W-:Y:S01]  /*8fd0*/  LOP3.LUT R11, R22, 0x2, RZ, 0xfc, !PT ;  /* 0x00000002160b7812 */ /* 0x000fe200078efcff */
[----:B------:R-:W-:Y:S01]  /*8fe0*/  USHF.L.U32 UR7, UR7, UR6, URZ ;  /* 0x0000000607077299 */ /* 0x000fe2000800063f */
[----:B------:R-:W-:Y:S01]  /*8ff0*/  MOV R10, 0x1 ;  /* 0x00000001000a7802 */ /* 0x000fe20000000f00 */
[----:B------:R-:W-:Y:S01]  /*9000*/  IMAD.MOV.U32 R9, RZ, RZ, RZ ;  /* 0x000000ffff097224 */ /* 0x000fe200078e00ff */
[----:B------:R-:W-:Y:S01]  /*9010*/  ULDC UR5, c[0x0][0x8a8] ;  /* 0x00022a0000057ab9 */ /* 0x000fe20000000800 */
[----:B------:R-:W-:-:S02]  /*9020*/  USHF.L.U32 UR22, UR37, 0xd, URZ ;  /* 0x0000000d25167899 */ /* 0x000fc4000800063f */
[----:B------:R-:W-:Y:S02]  /*9030*/  ULOP3.LUT UR4, UR4, 0x80, URZ, 0xc0, !UPT ;  /* 0x0000008004047892 */ /* 0x000fe4000f8ec03f */
[----:B------:R-:W-:Y:S02]  /*9040*/  UIADD3 UR5, UR5, -0x1, URZ ;  /* 0xffffffff05057890 */ /* 0x000fe4000fffe03f */
[----:B------:R-:W-:Y:S02]  /*9050*/  USHF.L.U32 UR18, UR38, UR6, URZ ;  /* 0x0000000626127299 */ /* 0x000fe4000800063f */
[----:B------:R-:W-:Y:S01]  /*9060*/  ULOP3.LUT UR17, URZ, UR7, URZ, 0x33, !UPT ;  /* 0x000000073f117292 */ /* 0x000fe2000f8e333f */
[----:B------:R-:W-:Y:S01]  /*9070*/  ULDC.64 UR20, c[0x0][0x198] ;  /* 0x0000660000147ab9 */ /* 0x000fe20000000a00 */
[----:B--2---:R-:W-:-:S05]  /*9080*/  VIADD R0, R0, 0x3f ;  /* 0x0000003f00007836 */ /* 0x004fca0000000000 */
[----:B------:R-:W-:-:S04]  /*9090*/  SHF.R.S32.HI R3, RZ, 0x1f, R0 ;  /* 0x0000001fff037819 */ /* 0x000fc80000011400 */
[----:B------:R-:W-:Y:S01]  /*90a0*/  LEA.HI R3, R3, R0, RZ, 0x6 ;  /* 0x0000000003037211 */ /* 0x000fe200078f30ff */
[----:B------:R-:W-:-:S03]  /*90b0*/  IMAD.MOV.U32 R0, RZ, RZ, 0x1 ;  /* 0x00000001ff007424 */ /* 0x000fc600078e00ff */
[--C-:B------:R-:W-:Y:S02]  /*90c0*/  SHF.R.S32.HI R8, RZ, 0x6, R3.reuse ;  /* 0x00000006ff087819 */ /* 0x100fe40000011403 */
[----:B------:R-:W-:-:S03]  /*90d0*/  PRMT R3, R0, 0x7610, R3 ;  /* 0x0000761000037816 */ /* 0x000fc60000000003 */
[----:B------:R-:W-:-:S07]  /*90e0*/  VIADD R0, R8, 0x1 ;  /* 0x0000000108007836 */ /* 0x000fce0000000000 */
.L_x_224:
[----:B------:R-:W-:-:S03]  /*90f0*/  UMOV UR6, 0xffffffff ;  /* 0xffffffff00067882 */ /* 0x000fc60000000000 */
[----:B------:R-:W-:Y:S05]  /*9100*/  BRA.DIV UR6, `(.L_x_214) ;  /* 0x0000001606587947 */ /* 0x000fea000b800000 */
[----:B------:R-:W-:-:S13]  /*9110*/  ELECT P6, URZ, PT ;  /* 0x00000000003f782f */ /* 0x000fda00038c0000 */
.L_x_252:
[----:B------:R-:W1:Y:S01]  /*9120*/  LDC R4, c[0x0][0x28c] ;  /* 0x0000a300ff047b82 */ /* 0x000e620000000800 */
[----:B------:R-:W-:Y:S01]  /*9130*/  BSSY B1, `(.L_x_215) ;  /* 0x0000038000017945 */ /* 0x000fe20003800000 */
[----:B-1----:R-:W-:-:S13]  /*9140*/  ISETP.LT.OR P6, PT, R4, 0x1, !P6 ;  /* 0x000000010400780c */ /* 0x002fda00077c1670 */
[----:B------:R-:W-:Y:S05]  /*9150*/  @P6 BRA `(.L_x_216) ;  /* 0x0000000000d46947 */ /* 0x000fea0003800000 */
[----:B------:R-:W-:Y:S01]  /*9160*/  LEA R20, R20, UR4, 0x8 ;  /* 0x0000000414147c11 */ /* 0x000fe2000f8e40ff */
[----:B------:R-:W-:Y:S01]  /*9170*/  IMAD.MOV.U32 R19, RZ, RZ, RZ ;  /* 0x000000ffff137224 */ /* 0x000fe200078e00ff */
[----:B------:R-:W-:Y:S01]  /*9180*/  SHF.L.U32 R21, R21, 0x7, RZ ;  /* 0x0000000715157819 */ /* 0x000fe200000006ff */
[----:B------:R-:W-:Y:S01]  /*9190*/  IMAD.MOV.U32 R4, RZ, RZ, R0 ;  /* 0x000000ffff047224 */ /* 0x000fe200078e0000 */
[----:B------:R-:W-:Y:S01]  /*91a0*/  MOV R5, R10 ;  /* 0x0000000a00057202 */ /* 0x000fe20000000f00 */
[----:B------:R-:W-:-:S07]  /*91b0*/  IMAD.MOV.U32 R6, RZ, RZ, R9 ;  /* 0x000000ffff067224 */ /* 0x000fce00078e0009 */
.L_x_219:
[----:B------:R-:W1:Y:S01]  /*91c0*/  S2R R12, SR_CgaCtaId ;  /* 0x00000000000c7919 */ /* 0x000e620000008800 */
[----:B------:R-:W-:Y:S02]  /*91d0*/  MOV R7, 0x400 ;  /* 0x0000040000077802 */ /* 0x000fe40000000f00 */
[----:B------:R-:W-:Y:S02]  /*91e0*/  LOP3.LUT P1, RZ, R18, 0x7f, RZ, 0xc0, !PT ;  /* 0x0000007f12ff7812 */ /* 0x000fe4000782c0ff */
[----:B-1----:R-:W-:Y:S02]  /*91f0*/  LEA R15, R12, R7, 0x18 ;  /* 0x000000070c0f7211 */ /* 0x002fe400078ec0ff */
[----:B------:R-:W-:-:S09]  /*9200*/  SHF.L.U32 R7, R5, 0x1f, RZ ;  /* 0x0000001f05077819 */ /* 0x000fd200000006ff */
[----:B------:R-:W1:Y:S01]  /*9210*/  @!P1 LDC R12, c[0x0][0x500] ;  /* 0x00014000ff0c9b82 */ /* 0x000e620000000800 */
[----:B------:R-:W-:-:S04]  /*9220*/  IMAD R14, R6, 0x8, R15 ;  /* 0x00000008060e7824 */ /* 0x000fc800078e020f */
[----:B------:R-:W2:Y:S02]  /*9230*/  SYNCS.PHASECHK.TRANS64.TRYWAIT P0, [R14+URZ+0x20], R7 ;  /* 0x000020070e0075a7 */ /* 0x000ea4000800017f */
[----:B--2---:R-:W-:Y:S05]  /*9240*/  @!P0 BRA `(.L_x_217) ;  /* 0x0000001400288947 */ /* 0x004fea0003800000 */
.L_x_253:
[----:B--2---:R-:W-:Y:S01]  /*9250*/  PRMT R7, R11, 0x9910, RZ ;  /* 0x000099100b077816 */ /* 0x004fe200000000ff */
[----:B-1----:R1:W-:Y:S03]  /*9260*/  @!P1 SYNCS.ARRIVE.TRANS64 RZ, [R14+URZ], R12 ;  /* 0x0000000c0eff99a7 */ /* 0x0023e6000800003f */
[----:B------:R-:W-:-:S13]  /*9270*/  ISETP.NE.AND P0, PT, R7, 0x2, PT ;  /* 0x000000020700780c */ /* 0x000fda0003f05270 */
[----:B-1----:R-:W-:Y:S05]  /*9280*/  @P0 BRA `(.L_x_218) ;  /* 0x0000000000040947 */ /* 0x002fea0003800000 */
[----:B------:R-:W-:Y:S01]  /*9290*/  BPT.TRAP 0x1 ;  /* 0x000000040000795c */ /* 0x000fe20000300000 */
.L_x_218:
[----:B------:R-:W-:Y:S01]  /*92a0*/  R2UR UR7, R6 ;  /* 0x00000000060772ca */ /* 0x000fe200000e0000 */
[----:B------:R-:W-:Y:S01]  /*92b0*/  VIADD R4, R4, 0xffffffff ;  /* 0xffffffff04047836 */ /* 0x000fe20000000000 */
[----:B------:R-:W-:Y:S01]  /*92c0*/  R2UR UR13, R15 ;  /* 0x000000000f0d72ca */ /* 0x000fe200000e0000 */
[----:B------:R-:W-:Y:S01]  /*92d0*/  UIADD3 UR6, UP0, UR20, 0xf0, URZ ;  /* 0x000000f014067890 */ /* 0x000fe2000ff1e03f */
[----:B------:R-:W-:Y:S01]  /*92e0*/  R2UR UR9, R14 ;  /* 0x000000000e0972ca */ /* 0x000fe200000e0000 */
[----:B------:R-:W-:Y:S01]  /*92f0*/  UIADD3 UR24, UP1, UR20, 0x1f0, URZ ;  /* 0x000001f014187890 */ /* 0x000fe2000ff3e03f */
[----:B------:R-:W-:Y:S01]  /*9300*/  R2UR UR11, R21 ;  /* 0x00000000150b72ca */ /* 0x000fe200000e0000 */
[----:B------:R-:W-:Y:S01]  /*9310*/  UMOV UR14, 0x0 ;  /* 0x00000000000e7882 */ /* 0x000fe20000000000 */
[----:B------:R-:W-:Y:S01]  /*9320*/  R2UR UR10, R19 ;  /* 0x00000000130a72ca */ /* 0x000fe200000e0000 */
[----:B------:R-:W-:Y:S01]  /*9330*/  UIADD3.X UR25, URZ, UR21, URZ, UP1, !UPT ;  /* 0x000000153f197290 */ /* 0x000fe20008ffe43f */
[----:B------:R-:W-:Y:S01]  /*9340*/  R2UR UR12, R13 ;  /* 0x000000000d0c72ca */ /* 0x000fe200000e0000 */
[----:B------:R-:W-:Y:S01]  /*9350*/  UMOV UR15, 0x10000000 ;  /* 0x10000000000f7882 */ /* 0x000fe20000000000 */
[----:B------:R-:W-:Y:S01]  /*9360*/  R2UR UR19, R20 ;  /* 0x00000000141372ca */ /* 0x000fe200000e0000 */
[----:B------:R-:W-:Y:S01]  /*9370*/  USHF.L.U32 UR7, UR7, 0xe, URZ ;  /* 0x0000000e07077899 */ /* 0x000fe2000800063f */
[----:B------:R-:W-:Y:S01]  /*9380*/  ISETP.GT.AND P1, PT, R4, 0x1, PT ;  /* 0x000000010400780c */ /* 0x000fe20003f24270 */
[----:B------:R-:W-:Y:S01]  /*9390*/  UMOV UR23, 0x30000 ;  /* 0x0003000000177882 */ /* 0x000fe20000000000 */
[----:B------:R-:W-:Y:S01]  /*93a0*/  IADD3 R6, R6, 0x1, RZ ;  /* 0x0000000106067810 */ /* 0x000fe20007ffe0ff */
[----:B------:R-:W-:Y:S01]  /*93b0*/  ULOP3.LUT UR8, UR7, 0x2000, UR22, 0xf8, !UPT ;  /* 0x0000200007087892 */ /* 0x000fe2000f8ef816 */
[----:B------:R-:W-:-:S02]  /*93c0*/  VIADD R19, R19, 0x40 ;  /* 0x0000004013137836 */ /* 0x000fc40000000000 */
[C---:B------:R-:W-:Y:S01]  /*93d0*/  ISETP.NE.AND P0, PT, R6.reuse, 0x4, PT ;  /* 0x000000040600780c */ /* 0x040fe20003f05270 */
[----:B------:R-:W-:Y:S02]  /*93e0*/  ULEA UR8, UR8, UR13, 0x1 ;  /* 0x0000000d08087291 */ /* 0x000fe4000f8e083f */
[----:B------:R-:W-:Y:S01]  /*93f0*/  UIADD3 UR13, UR13, 0x8400, UR7 ;  /* 0x000084000d0d7890 */ /* 0x000fe2000fffe007 */
[----:B------:R-:W-:Y:S01]  /*9400*/  SEL R12, RZ, 0x1, P0 ;  /* 0x00000001ff0c7807 */ /* 0x000fe20000000000 */
[----:B------:R-:W-:Y:S01]  /*9410*/  UIADD3.X UR7, URZ, UR21, URZ, UP0, !UPT ;  /* 0x000000153f077290 */ /* 0x000fe200087fe43f */
[----:B------:R-:W-:Y:S01]  /*9420*/  SEL R6, R6, RZ, P0 ;  /* 0x000000ff06067207 */ /* 0x000fe20000000000 */
[----:B------:R-:W-:Y:S01]  /*9430*/  UIADD3 UR16, UR8, 0x18400, URZ ;  /* 0x0001840008107890 */ /* 0x000fe2000fffe03f */
[----:B------:R-:W-:Y:S02]  /*9440*/  LOP3.LUT R5, R5, R12, RZ, 0x3c, !PT ;  /* 0x0000000c05057212 */ /* 0x000fe400078e3cff */
[----:B------:R-:W-:-:S04]  /*9450*/  UMOV UR8, UR13 ;  /* 0x0000000d00087c82 */ /* 0x000fc80008000000 */
[----:B------:R1:W-:Y:S02]  /*9460*/  UTMALDG.3D [UR8], [UR6], desc[UR14] ;  /* 0x00000e08060075b4 */ /* 0x0003e40008011000 */
[----:B-1----:R-:W-:Y:S01]  /*9470*/  UMOV UR8, UR16 ;  /* 0x0000001000087c82 */ /* 0x002fe20008000000 */
[----:B------:R-:W-:Y:S02]  /*9480*/  UMOV UR11, UR19 ;  /* 0x00000013000b7c82 */ /* 0x000fe40008000000 */
[----:B------:R1:W-:Y:S02]  /*9490*/  UTMALDG.3D.MULTICAST [UR8], [UR24], UR23, desc[UR14] ;  /* 0x00000e08180073b4 */ /* 0x0003e40008011817 */
[----:B-1----:R-:W-:Y:S05]  /*94a0*/  @P1 BRA `(.L_x_219) ;  /* 0xfffffffc00441947 */ /* 0x002fea000383ffff */
.L_x_216:
[----:B------:R-:W-:Y:S05]  /*94b0*/  BSYNC B1 ;  /* 0x0000000000017941 */ /* 0x000fea0003800000 */
.L_x_215:
[----:B------:R-:W-:Y:S01]  /*94c0*/  LOP3.LUT P1, RZ, R3, 0xff, RZ, 0xc0, !PT ;  /* 0x000000ff03ff7812 */ /* 0x000fe2000782c0ff */
[----:B------:R-:W-:Y:S01]  /*94d0*/  ULDC.64 UR6, c[0x0][0x8f8] ;  /* 0x00023e0000067ab9 */ /* 0x000fe20000000a00 */
[----:B------:R-:W-:Y:S01]  /*94e0*/  IADD3 R9, R8, R9, RZ ;  /* 0x0000000908097210 */ /* 0x000fe20007ffe0ff */
[----:B------:R-:W-:Y:S01]  /*94f0*/  BSSY B1, `(.L_x_220) ;  /* 0x000006c000017945 */ /* 0x000fe20003800000 */
[----:B------:R-:W-:Y:S01]  /*9500*/  IADD3 R16, P2, R16, UR46, RZ ;  /* 0x0000002e10107c10 */ /* 0x000fe2000ff5e0ff */
[----:B------:R-:W-:Y:S01]  /*9510*/  IMAD.MOV.U32 R21, RZ, RZ, -0x1 ;  /* 0xffffffffff157424 */ /* 0x000fe200078e00ff */
[----:B------:R-:W-:Y:S01]  /*9520*/  SHF.R.U32.HI R3, RZ, 0x2, R9 ;  /* 0x00000002ff037819 */ /* 0x000fe20000011609 */
[----:B------:R-:W-:Y:S01]  /*9530*/  IMAD.MOV.U32 R20, RZ, RZ, -0x1 ;  /* 0xffffffffff147424 */ /* 0x000fe200078e00ff */
[----:B------:R-:W-:Y:S02]  /*9540*/  ISETP.GT.U32.AND P0, PT, R9, 0x3, PT ;  /* 0x000000030900780c */ /* 0x000fe40003f04070 */
[----:B------:R-:W-:-:S02]  /*9550*/  LOP3.LUT R3, R3, 0x1, RZ, 0xc0, !PT ;  /* 0x0000000103037812 */ /* 0x000fc400078ec0ff */
[----:B------:R-:W-:Y:S01]  /*9560*/  ISETP.LT.U32.AND P0, PT, R8, 0x4, P0 ;  /* 0x000000040800780c */ /* 0x000fe20000701070 */
[----:B------:R-:W1:Y:S01]  /*9570*/  @P1 S2R R5, SR_CgaCtaId ;  /* 0x0000000000051919 */ /* 0x000e620000008800 */
[----:B------:R-:W-:Y:S02]  /*9580*/  @P1 MOV R4, 0x400 ;  /* 0x0000040000041802 */ /* 0x000fe40000000f00 */
[----:B------:R-:W-:Y:S02]  /*9590*/  IADD3.X R17, R17, UR39, RZ, P2, !PT ;  /* 0x0000002711117c10 */ /* 0x000fe400097fe4ff */
[----:B------:R-:W-:Y:S02]  /*95a0*/  ISETP.GE.U32.AND P2, PT, R16, UR6, PT ;  /* 0x0000000610007c0c */ /* 0x000fe4000bf46070 */
[----:B------:R-:W-:Y:S02]  /*95b0*/  MOV R13, 0xffffffff ;  /* 0xffffffff000d7802 */ /* 0x000fe40000000f00 */
[----:B------:R-:W-:-:S02]  /*95c0*/  LOP3.LUT R9, R9, 0x3, RZ, 0xc0, !PT ;  /* 0x0000000309097812 */ /* 0x000fc400078ec0ff */
[----:B-1----:R-:W-:-:S04]  /*95d0*/  @P1 LEA R4, R5, R4, 0x18 ;  /* 0x0000000405041211 */ /* 0x002fc800078ec0ff */
[----:B------:R1:W-:Y:S01]  /*95e0*/  @P1 SYNCS.ARRIVE.TRANS64.A1T0 RZ, [R4+URZ+0x88], RZ ;  /* 0x000088ff04ff19a7 */ /* 0x0003e2000810003f */
[----:B------:R-:W-:Y:S02]  /*95f0*/  ISETP.NE.U32.AND P1, PT, R3, 0x1, PT ;  /* 0x000000010300780c */ /* 0x000fe40003f25070 */
[----:B------:R-:W-:Y:S02]  /*9600*/  SEL R3, RZ, 0x1, !P0 ;  /* 0x00000001ff037807 */ /* 0x000fe40004000000 */
[----:B------:R-:W-:Y:S02]  /*9610*/  ISETP.GE.U32.AND.EX P0, PT, R17, UR7, PT, P2 ;  /* 0x0000000711007c0c */ /* 0x000fe4000bf06120 */
[----:B------:R-:W-:-:S04]  /*9620*/  ISETP.GT.U32.AND P1, PT, R8, 0x3, !P1 ;  /* 0x000000030800780c */ /* 0x000fc80004f24070 */
[----:B-1----:R-:W-:-:S04]  /*9630*/  SEL R4, RZ, 0x1, !P1 ;  /* 0x00000001ff047807 */ /* 0x002fc80004800000 */
[--C-:B------:R-:W-:Y:S02]  /*9640*/  LOP3.LUT R10, R4, R10, R3.reuse, 0x96, !PT ;  /* 0x0000000a040a7212 */ /* 0x100fe400078e9603 */
[----:B------:R-:W-:Y:S02]  /*9650*/  PRMT R4, RZ, 0x7610, R4 ;  /* 0x00007610ff047816 */ /* 0x000fe40000000004 */
[----:B------:R-:W-:Y:S01]  /*9660*/  PRMT R3, RZ, 0x7610, R3 ;  /* 0x00007610ff037816 */ /* 0x000fe20000000003 */
[----:B------:R-:W-:Y:S06]  /*9670*/  @P0 BRA `(.L_x_221) ;  /* 0x00000004004c0947 */ /* 0x000fec0003800000 */
[----:B------:R-:W1:Y:S01]  /*9680*/  S2R R14, SR_CTAID.X ;  /* 0x00000000000e7919 */ /* 0x000e620000002500 */
[----:B------:R-:W-:Y:S01]  /*9690*/  ULDC.64 UR6, c[0x0][0x8d0] ;  /* 0x0002340000067ab9 */ /* 0x000fe20000000a00 */
[----:B------:R-:W2:Y:S01]  /*96a0*/  LDC R15, c[0x0][0x144] ;  /* 0x00005100ff0f7b82 */ /* 0x000ea20000000800 */
[----:B------:R-:W-:Y:S01]  /*96b0*/  ISETP.NE.U32.AND P0, PT, RZ, UR6, PT ;  /* 0x00000006ff007c0c */ /* 0x000fe2000bf05070 */
[----:B------:R-:W3:Y:S01]  /*96c0*/  S2R R12, SR_CTAID.Y ;  /* 0x00000000000c7919 */ /* 0x000ee20000002600 */
[----:B------:R-:W-:Y:S01]  /*96d0*/  ULDC UR8, c[0x0][0x150] ;  /* 0x0000540000087ab9 */ /* 0x000fe20000000800 */
[----:B------:R-:W-:Y:S01]  /*96e0*/  ULDC UR9, c[0x0][0x8d8] ;  /* 0x0002360000097ab9 */ /* 0x000fe20000000800 */
[----:B------:R-:W-:Y:S01]  /*96f0*/  ISETP.NE.AND.EX P0, PT, RZ, UR7, PT, P0 ;  /* 0x00000007ff007c0c */ /* 0x000fe2000bf05300 */
[----:B------:R-:W-:Y:S01]  /*9700*/  IMAD.MOV.U32 R4, RZ, RZ, R16 ;  /* 0x000000ffff047224 */ /* 0x000fe200078e0010 */
[----:B-1----:R-:W-:-:S05]  /*9710*/  I2FP.F32.U32 R5, R14 ;  /* 0x0000000e00057245 */ /* 0x002fca0000201000 */
[----:B------:R-:W-:Y:S01]  /*9720*/  FMUL R19, R5, UR8 ;  /* 0x0000000805137c20 */ /* 0x000fe20008400000 */
[----:B------:R-:W-:-:S05]  /*9730*/  IMAD.MOV.U32 R5, RZ, RZ, R17 ;  /* 0x000000ffff057224 */ /* 0x000fca00078e0011 */
[----:B---3--:R-:W-:Y:S05]  /*9740*/  @!P0 BRA `(.L_x_222) ;  /* 0x0000000000288947 */ /* 0x008fea0003800000 */
[----:B------:R-:W-:Y:S02]  /*9750*/  ULDC UR8, c[0x0][0x8dc] ;  /* 0x0002370000087ab9 */ /* 0x000fe40000000800 */
[----:B------:R-:W-:-:S04]  /*9760*/  IADD3 R5, P0, R16, UR8, RZ ;  /* 0x0000000810057c10 */ /* 0x000fc8000ff1e0ff */
[----:B------:R-:W-:-:S05]  /*9770*/  IADD3.X R13, RZ, R17, RZ, P0, !PT ;  /* 0x00000011ff0d7210 */ /* 0x000fca00007fe4ff */
[----:B------:R-:W-:-:S04]  /*9780*/  IMAD.WIDE.U32 R6, R13, UR6, RZ ;  /* 0x000000060d067c25 */ /* 0x000fc8000f8e00ff */
[----:B------:R-:W-:-:S04]  /*9790*/  IMAD.WIDE.U32 R6, P0, R5, UR7, R6 ;  /* 0x0000000705067c25 */ /* 0x000fc8000f800006 */
[----:B------:R-:W-:-:S04]  /*97a0*/  IMAD.WIDE.U32 R4, R5, UR6, RZ ;  /* 0x0000000605047c25 */ /* 0x000fc8000f8e00ff */
[----:B------:R-:W-:Y:S01]  /*97b0*/  IMAD.MOV.U32 R4, RZ, RZ, R7 ;  /* 0x000000ffff047224 */ /* 0x000fe200078e0007 */
[----:B------:R-:W-:Y:S01]  /*97c0*/  IADD3 RZ, P1, R5, R6, RZ ;  /* 0x0000000605ff7210 */ /* 0x000fe20007f3e0ff */
[----:B------:R-:W-:-:S04]  /*97d0*/  IMAD.X R5, RZ, RZ, RZ, P0 ;  /* 0x000000ffff057224 */ /* 0x000fc800000e06ff */
[----:B------:R-:W-:-:S08]  /*97e0*/  IMAD.WIDE.U32.X R4, R13, UR7, R4, P1 ;  /* 0x000000070d047c25 */ /* 0x000fd000088e0404 */
.L_x_222:
[--C-:B------:R-:W-:Y:S01]  /*97f0*/  SHF.R.U64 R13, R4, UR9, R5.reuse ;  /* 0x00000009040d7c19 */ /* 0x100fe20008001205 */
[----:B------:R-:W1:Y:S01]  /*9800*/  F2I.U32.TRUNC.NTZ R19, R19 ;  /* 0x0000001300137305 */ /* 0x000e62000020f000 */
[----:B------:R-:W-:Y:S01]  /*9810*/  SHF.R.U32.HI R4, RZ, UR9, R5 ;  /* 0x00000009ff047c19 */ /* 0x000fe20008011605 */
[----:B------:R-:W-:Y:S01]  /*9820*/  ULDC.64 UR6, c[0x0][0x8c8] ;  /* 0x0002320000067ab9 */ /* 0x000fe20000000a00 */
[----:B------:R-:W-:Y:S01]  /*9830*/  IADD3 R7, P0, RZ, -R13, RZ ;  /* 0x8000000dff077210 */ /* 0x000fe20007f1e0ff */
[----:B------:R-:W-:Y:S01]  /*9840*/  ULDC.64 UR8, c[0x0][0x8e8] ;  /* 0x00023a0000087ab9 */ /* 0x000fe20000000a00 */
[----:B------:R-:W3:Y:S02]  /*9850*/  LDC R21, c[0x0][0x148] ;  /* 0x00005200ff157b82 */ /* 0x000ee40000000800 */
[----:B------:R-:W-:Y:S02]  /*9860*/  IADD3.X R4, RZ, ~R4, RZ, P0, !PT ;  /* 0x80000004ff047210 */ /* 0x000fe400007fe4ff */
[----:B------:R-:W-:-:S03]  /*9870*/  ISETP.NE.U32.AND P0, PT, RZ, UR8, PT ;  /* 0x00000008ff007c0c */ /* 0x000fc6000bf05070 */
[----:B------:R-:W-:Y:S01]  /*9880*/  IMAD R6, R4, UR6, RZ ;  /* 0x0000000604067c24 */ /* 0x000fe2000f8e02ff */
[----:B------:R-:W-:Y:S01]  /*9890*/  ISETP.NE.AND.EX P0, PT, RZ, UR9, PT, P0 ;  /* 0x00000009ff007c0c */ /* 0x000fe2000bf05300 */
[----:B------:R-:W-:Y:S01]  /*98a0*/  IMAD.WIDE.U32 R4, R7, UR6, R16 ;  /* 0x0000000607047c25 */ /* 0x000fe2000f8e0010 */
[----:B------:R-:W-:-:S03]  /*98b0*/  ULDC UR6, c[0x0][0x8c0] ;  /* 0x0002300000067ab9 */ /* 0x000fc60000000800 */
[----:B------:R-:W-:Y:S01]  /*98c0*/  IMAD R7, R7, UR7, R6 ;  /* 0x0000000707077c24 */ /* 0x000fe2000f8e0206 */
[----:B------:R-:W-:Y:S01]  /*98d0*/  ULDC UR7, c[0x0][0x154] ;  /* 0x0000550000077ab9 */ /* 0x000fe20000000800 */
[----:B-1----:R-:W-:Y:S02]  /*98e0*/  IMAD.MOV R6, RZ, RZ, -R19 ;  /* 0x000000ffff067224 */ /* 0x002fe400078e0a13 */
[----:B------:R-:W-:Y:S02]  /*98f0*/  IMAD.IADD R5, R5, 0x1, R7 ;  /* 0x0000000105057824 */ /* 0x000fe400078e0207 */
[----:B--2---:R-:W-:Y:S01]  /*9900*/  IMAD R14, R15, R6, R14 ;  /* 0x000000060f0e7224 */ /* 0x004fe200078e020e */
[----:B------:R-:W-:Y:S02]  /*9910*/  I2FP.F32.U32 R6, R12 ;  /* 0x0000000c00067245 */ /* 0x000fe40000201000 */
[--C-:B------:R-:W-:Y:S02]  /*9920*/  SHF.R.U64 R15, R4, UR6, R5.reuse ;  /* 0x00000006040f7c19 */ /* 0x100fe40008001205 */
[----:B------:R-:W-:Y:S01]  /*9930*/  SHF.R.U32.HI R4, RZ, UR6, R5 ;  /* 0x00000006ff047c19 */ /* 0x000fe20008011605 */
[----:B------:R-:W-:Y:S01]  /*9940*/  FMUL R6, R6, UR7 ;  /* 0x0000000706067c20 */ /* 0x000fe20008400000 */
[----:B------:R-:W-:-:S02]  /*9950*/  ULDC UR6, c[0x0][0x8b0] ;  /* 0x00022c0000067ab9 */ /* 0x000fc40000000800 */
[--C-:B------:R-:W-:Y:S01]  /*9960*/  SHF.R.U32.HI R5, RZ, UR6, R4.reuse ;  /* 0x00000006ff057c19 */ /* 0x100fe20008011604 */
[----:B------:R1:W2:Y:S01]  /*9970*/  F2I.U32.TRUNC.NTZ R24, R6 ;  /* 0x0000000600187305 */ /* 0x0002a2000020f000 */
[----:B------:R-:W-:Y:S01]  /*9980*/  SHF.R.U64 R20, R15, UR6, R4 ;  /* 0x000000060f147c19 */ /* 0x000fe20008001204 */
[----:B------:R-:W-:Y:S02]  /*9990*/  ULDC UR6, c[0x0][0x900] ;  /* 0x0002400000067ab9 */ /* 0x000fe40000000800 */
[--C-:B------:R-:W-:Y:S02]  /*99a0*/  SHF.R.U32.HI R23, RZ, UR6, R5.reuse ;  /* 0x00000006ff177c19 */ /* 0x100fe40008011605 */
[----:B------:R-:W-:-:S03]  /*99b0*/  SHF.R.U64 R19, R20, UR6, R5 ;  /* 0x0000000614137c19 */ /* 0x000fc60008001205 */
[----:B------:R-:W-:Y:S01]  /*99c0*/  IMAD.MOV.U32 R5, RZ, RZ, R23 ;  /* 0x000000ffff057224 */ /* 0x000fe200078e0017 */
[----:B------:R-:W-:Y:S01]  /*99d0*/  MOV R4, R19 ;  /* 0x0000001300047202 */ /* 0x000fe20000000f00 */
[----:B-1----:R-:W-:Y:S06]  /*99e0*/  @!P0 BRA `(.L_x_223) ;  /* 0x0000000000288947 */ /* 0x002fec0003800000 */
[----:B------:R-:W-:Y:S02]  /*99f0*/  ULDC UR6, c[0x0][0x8f4] ;  /* 0x00023d0000067ab9 */ /* 0x000fe40000000800 */
[----:B------:R-:W-:-:S05]  /*9a00*/  IADD3 R5, P0, R19, UR6, RZ ;  /* 0x0000000613057c10 */ /* 0x000fca000ff1e0ff */
[----:B------:R-:W-:-:S04]  /*9a10*/  IMAD.X R23, RZ, RZ, R23, P0 ;  /* 0x000000ffff177224 */ /* 0x000fc800000e0617 */
[----:B------:R-:W-:-:S04]  /*9a20*/  IMAD.WIDE.U32 R6, R23, UR8, RZ ;  /* 0x0000000817067c25 */ /* 0x000fc8000f8e00ff */
[----:B------:R-:W-:-:S04]  /*9a30*/  IMAD.WIDE.U32 R6, P0, R5, UR9, R6 ;  /* 0x0000000905067c25 */ /* 0x000fc8000f800006 */
[----:B------:R-:W-:-:S04]  /*9a40*/  IMAD.WIDE.U32 R4, R5, UR8, RZ ;  /* 0x0000000805047c25 */ /* 0x000fc8000f8e00ff */
[----:B------:R-:W-:Y:S01]  /*9a50*/  IMAD.MOV.U32 R4, RZ, RZ, R7 ;  /* 0x000000ffff047224 */ /* 0x000fe200078e0007 */
[----:B------:R-:W-:Y:S02]  /*9a60*/  IADD3 RZ, P1, R5, R6, RZ ;  /* 0x0000000605ff7210 */ /* 0x000fe40007f3e0ff */
[----:B------:R-:W-:-:S03]  /*9a70*/  IADD3.X R5, RZ, RZ, RZ, P0, !PT ;  /* 0x000000ffff057210 */ /* 0x000fc600007fe4ff */
[----:B------:R-:W-:-:S08]  /*9a80*/  IMAD.WIDE.U32.X R4, R23, UR9, R4, P1 ;  /* 0x0000000917047c25 */ /* 0x000fd000088e0404 */
.L_x_223:
[----:B------:R-:W-:Y:S01]  /*9a90*/  ISETP.NE.AND P0, PT, R2, 0x1, PT ;  /* 0x000000010200780c */ /* 0x000fe20003f05270 */
[----:B------:R-:W-:Y:S01]  /*9aa0*/  ULDC UR6, c[0x0][0x8f0] ;  /* 0x00023c0000067ab9 */ /* 0x000fe20000000800 */
[----:B------:R-:W-:Y:S01]  /*9ab0*/  LOP3.LUT R20, R20, UR17, RZ, 0xc0, !PT ;  /* 0x0000001114147c12 */ /* 0x000fe2000f8ec0ff */
[----:B--2---:R-:W-:Y:S01]  /*9ac0*/  IMAD.MOV R24, RZ, RZ, -R24 ;  /* 0x000000ffff187224 */ /* 0x004fe200078e0a18 */
[----:B------:R-:W-:Y:S01]  /*9ad0*/  SHF.R.U64 R5, R4, UR6, R5 ;  /* 0x0000000604057c19 */ /* 0x000fe20008001205 */
[----:B------:R-:W-:Y:S01]  /*9ae0*/  ULDC UR6, c[0x0][0x8e0] ;  /* 0x0002380000067ab9 */ /* 0x000fe20000000800 */
[----:B------:R-:W-:Y:S01]  /*9af0*/  LOP3.LUT R6, R15, UR5, RZ, 0xc0, !PT ;  /* 0x000000050f067c12 */ /* 0x000fe2000f8ec0ff */
[----:B------:R-:W-:Y:S01]  /*9b00*/  ULDC UR7, c[0x0][0x8b8] ;  /* 0x00022e0000077ab9 */ /* 0x000fe20000000800 */
[C---:B------:R-:W-:Y:S01]  /*9b10*/  IADD3 R4, -R5.reuse, RZ, RZ ;  /* 0x000000ff05047210 */ /* 0x040fe20007ffe1ff */
[----:B------:R-:W-:-:S04]  /*9b20*/  IMAD R5, R5, UR18, R20 ;  /* 0x0000001205057c24 */ /* 0x000fc8000f8e0214 */
[----:B---3--:R-:W-:Y:S02]  /*9b30*/  @P0 IMAD R14, R21, R24, R12 ;  /* 0x00000018150e0224 */ /* 0x008fe400078e020c */
[----:B------:R-:W-:Y:S01]  /*9b40*/  IMAD R19, R4, UR6, R19 ;  /* 0x0000000604137c24 */ /* 0x000fe2000f8e0213 */
[----:B------:R-:W-:Y:S01]  /*9b50*/  ULDC UR6, c[0x0][0x8a8] ;  /* 0x00022a0000067ab9 */ /* 0x000fe20000000800 */
[----:B------:R-:W-:Y:S02]  /*9b60*/  IMAD R14, R5, UR7, R14 ;  /* 0x00000007050e7c24 */ /* 0x000fe4000f8e020e */
[----:B------:R-:W-:Y:S02]  /*9b70*/  IMAD R19, R19, UR6, R6 ;  /* 0x0000000613137c24 */ /* 0x000fe4000f8e0206 */
[----:B------:R-:W-:-:S03]  /*9b80*/  IMAD.MOV.U32 R4, RZ, RZ, 0x1 ;  /* 0x00000001ff047424 */ /* 0x000fc600078e00ff */
[----:B------:R-:W-:Y:S02]  /*9b90*/  SEL R20, R19, R14, !P0 ;  /* 0x0000000e13147207 */ /* 0x000fe40004000000 */
[----:B------:R-:W-:-:S07]  /*9ba0*/  SEL R21, R14, R19, !P0 ;  /* 0x000000130e157207 */ /* 0x000fce0004000000 */
.L_x_221:
[----:B------:R-:W-:Y:S05]  /*9bb0*/  BSYNC B1 ;  /* 0x0000000000017941 */ /* 0x000fea0003800000 */
.L_x_220:
[----:B------:R-:W-:-:S13]  /*9bc0*/  LOP3.LUT P0, RZ, R4, 0xff, RZ, 0xc0, !PT ;  /* 0x000000ff04ff7812 */ /* 0x000fda000780c0ff */
[----:B------:R-:W-:Y:S05]  /*9bd0*/  @P0 BRA `(.L_x_224) ;  /* 0xfffffff400440947 */ /* 0x000fea000383ffff */
[----:B------:R-:W-:Y:S05]  /*9be0*/  BSYNC B0 ;  /* 0x0000000000007941 */ /* 0x000fea0003800000 */
.L_x_213:
[----:B------:R-:W-:-:S03]  /*9bf0*/  UMOV UR6, 0xffffffff ;  /* 0xffffffff00067882 */ /* 0x000fc60000000000 */
[----:B------:R-:W-:Y:S05]  /*9c00*/  BRA.DIV UR6, `(.L_x_225) ;  /* 0x0000000a06cc7947 */ /* 0x000fea000b800000 */
[----:B------:R-:W-:-:S13]  /*9c10*/  ELECT P6, URZ, PT ;  /* 0x00000000003f782f */ /* 0x000fda00038c0000 */
.L_x_256:
[----:B------:R-:W-:Y:S05]  /*9c20*/  @!P6 BRA `(.L_x_13) ;  /* 0x0000000000a4e947 */ /* 0x000fea0003800000 */
[----:B------:R-:W-:-:S04]  /*9c30*/  LOP3.LUT R22, R22, 0x2, RZ, 0xfc, !PT ;  /* 0x0000000216167812 */ /* 0x000fc800078efcff */
[----:B------:R-:W-:-:S13]  /*9c40*/  ISETP.NE.AND P0, PT, R22, 0x3, PT ;  /* 0x000000031600780c */ /* 0x000fda0003f05270 */
[----:B------:R-:W-:Y:S05]  /*9c50*/  @!P0 BRA `(.L_x_226) ;  /* 0x0000000000048947 */ /* 0x000fea0003800000 */
[----:B-1----:R-:W-:Y:S01]  /*9c60*/  BPT.TRAP 0x1 ;  /* 0x000000040000795c */ /* 0x002fe20000300000 */
.L_x_226:
[----:B------:R-:W2:Y:S01]  /*9c70*/  S2R R3, SR_CgaCtaId ;  /* 0x0000000000037919 */ /* 0x000ea20000008800 */
[----:B------:R-:W-:Y:S02]  /*9c80*/  MOV R0, 0x400 ;  /* 0x0000040000007802 */ /* 0x000fe40000000f00 */
[----:B------:R-:W-:Y:S02]  /*9c90*/  SHF.L.U32 R2, R10, 0x1f, RZ ;  /* 0x0000001f0a027819 */ /* 0x000fe400000006ff */
[----:B--2---:R-:W-:-:S05]  /*9ca0*/  LEA R0, R3, R0, 0x18 ;  /* 0x0000000003007211 */ /* 0x004fca00078ec0ff */
[----:B------:R-:W-:-:S05]  /*9cb0*/  VIADD R0, R0, 0x20 ;  /* 0x0000002000007836 */ /* 0x000fca0000000000 */
[C---:B------:R-:W-:Y:S01]  /*9cc0*/  LEA R5, R9.reuse, R0, 0x3 ;  /* 0x0000000009057211 */ /* 0x040fe200078e18ff */
[----:B------:R-:W-:-:S03]  /*9cd0*/  VIADD R9, R9, 0x1 ;  /* 0x0000000109097836 */ /* 0x000fc60000000000 */
[----:B------:R-:W2:Y:S02]  /*9ce0*/  SYNCS.PHASECHK.TRANS64.TRYWAIT P0, [R5+URZ], R2 ;  /* 0x00000002050075a7 */ /* 0x000ea4000800017f */
[----:B------:R-:W-:-:S04]  /*9cf0*/  ISETP.NE.AND P1, PT, R9, 0x4, PT ;  /* 0x000000040900780c */ /* 0x000fc80003f25270 */
[----:B------:R-:W-:Y:S02]  /*9d00*/  SEL R3, RZ, 0x1, P1 ;  /* 0x00000001ff037807 */ /* 0x000fe40000800000 */
[----:B------:R-:W-:Y:S02]  /*9d10*/  SEL R9, R9, RZ, P1 ;  /* 0x000000ff09097207 */ /* 0x000fe40000800000 */
[----:B------:R-:W-:-:S03]  /*9d20*/  LOP3.LUT R10, R10, R3, RZ, 0x3c, !PT ;  /* 0x000000030a0a7212 */ /* 0x000fc600078e3cff */
[----:B------:R-:W-:Y:S01]  /*9d30*/  IMAD R7, R9, 0x8, R0 ;  /* 0x0000000809077824 */ /* 0x000fe200078e0200 */
[----:B------:R-:W-:Y:S01]  /*9d40*/  SHF.L.U32 R4, R10, 0x1f, RZ ;  /* 0x0000001f0a047819 */ /* 0x000fe200000006ff */
[----:B--2---:R-:W-:Y:S06]  /*9d50*/  @!P0 BRA `(.L_x_227) ;  /* 0x0000000800988947 */ /* 0x004fec0003800000 */
.L_x_257:
[----:B------:R-:W3:Y:S01]  /*9d60*/  SYNCS.PHASECHK.TRANS64.TRYWAIT P0, [R7+URZ], R4 ;  /* 0x00000004070075a7 */ /* 0x000ee2000800017f */
[----:B--2---:R-:W-:-:S04]  /*9d70*/  IADD3 R2, R9, 0x1, RZ ;  /* 0x0000000109027810 */ /* 0x004fc80007ffe0ff */
[----:B------:R-:W-:-:S04]  /*9d80*/  ISETP.NE.AND P1, PT, R2, 0x4, PT ;  /* 0x000000040200780c */ /* 0x000fc80003f25270 */
[----:B------:R-:W-:Y:S02]  /*9d90*/  SEL R3, RZ, 0x1, P1 ;  /* 0x00000001ff037807 */ /* 0x000fe40000800000 */
[----:B------:R-:W-:Y:S02]  /*9da0*/  SEL R9, R2, RZ, P1 ;  /* 0x000000ff02097207 */ /* 0x000fe40000800000 */
[----:B------:R-:W-:-:S03]  /*9db0*/  LOP3.LUT R11, R10, R3, RZ, 0x3c, !PT ;  /* 0x000000030a0b7212 */ /* 0x000fc600078e3cff */
[----:B------:R-:W-:Y:S01]  /*9dc0*/  IMAD R6, R9, 0x8, R0 ;  /* 0x0000000809067824 */ /* 0x000fe200078e0200 */
[----:B------:R-:W-:Y:S01]  /*9dd0*/  SHF.L.U32 R5, R11, 0x1f, RZ ;  /* 0x0000001f0b057819 */ /* 0x000fe200000006ff */
[----:B---3--:R-:W-:Y:S06]  /*9de0*/  @!P0 BRA `(.L_x_228) ;  /* 0x0000000800888947 */ /* 0x008fec0003800000 */
.L_x_258:
[----:B------:R-:W3:Y:S01]  /*9df0*/  SYNCS.PHASECHK.TRANS64.TRYWAIT P0, [R6+URZ], R5 ;  /* 0x00000005060075a7 */ /* 0x000ee2000800017f */
[----:B------:R-:W-:-:S05]  /*9e00*/  VIADD R2, R9, 0x1 ;  /* 0x0000000109027836 */ /* 0x000fca0000000000 */
[----:B------:R-:W-:-:S04]  /*9e10*/  ISETP.NE.AND P1, PT, R2, 0x4, PT ;  /* 0x000000040200780c */ /* 0x000fc80003f25270 */
[----:B--2---:R-:W-:Y:S02]  /*9e20*/  SEL R4, RZ, 0x1, P1 ;  /* 0x00000001ff047807 */ /* 0x004fe40000800000 */
[----:B------:R-:W-:Y:S02]  /*9e30*/  SEL R3, R2, RZ, P1 ;  /* 0x000000ff02037207 */ /* 0x000fe40000800000 */
[----:B------:R-:W-:Y:S01]  /*9e40*/  LOP3.LUT R4, R11, R4, RZ, 0x3c, !PT ;  /* 0x000000040b047212 */ /* 0x000fe200078e3cff */
[----:B---3--:R-:W-:Y:S06]  /*9e50*/  @!P0 BRA `(.L_x_229) ;  /* 0x0000000800808947 */ /* 0x008fec0003800000 */
.L_x_259:
[----:B------:R-:W-:Y:S02]  /*9e60*/  LEA R3, R3, R0, 0x3 ;  /* 0x0000000003037211 */ /* 0x000fe400078e18ff */
[----:B------:R-:W-:-:S07]  /*9e70*/  SHF.L.U32 R0, R4, 0x1f, RZ ;  /* 0x0000001f04007819 */ /* 0x000fce00000006ff */
.L_x_230:
[----:B---3--:R3:W4:Y:S02]  /*9e80*/  SYNCS.PHASECHK.TRANS64.TRYWAIT P0, [R3+URZ], R0 ;  /* 0x00000000030075a7 */ /* 0x008724000800017f */
[----:B----4-:R-:W-:Y:S05]  /*9e90*/  @!P0 NANOSLEEP.SYNCS 0x989680 ;  /* 0x009896800000895d */ /* 0x010fea0003900000 */
[----:B------:R-:W4:Y:S02]  /*9ea0*/  @!P0 SYNCS.PHASECHK.TRANS64 P0, [R3+URZ], R0 ;  /* 0x00000000030085a7 */ /* 0x000f24000800007f */
[----:B----4-:R-:W-:Y:S05]  /*9eb0*/  @!P0 BRA `(.L_x_230) ;  /* 0xfffffffc00f08947 */ /* 0x010fea000383ffff */
.L_x_13:
[----:B-1----:R-:W-:Y:S05]  /*9ec0*/  BSYNC B6 ;  /* 0x0000000000067941 */ /* 0x002fea0003800000 */
.L_x_11:
[----:B------:R-:W-:Y:S05]  /*9ed0*/  EXIT ;  /* 0x000000000000794d */ /* 0x000fea0003800000 */
.L_x_26:
[----:B---3--:R3:W4:Y:S02]  /*9ee0*/  SYNCS.PHASECHK.TRANS64.TRYWAIT P1, [R3+URZ], R0 ;  /* 0x00000000030075a7 */ /* 0x008724000802017f */
[----:B----4-:R-:W-:Y:S05]  /*9ef0*/  @!P1 NANOSLEEP.SYNCS 0x989680 ;  /* 0x009896800000995d */ /* 0x010fea0003900000 */
[----:B------:R-:W4:Y:S02]  /*9f00*/  @!P1 SYNCS.PHASECHK.TRANS64 P1, [R3+URZ], R0 ;  /* 0x00000000030095a7 */ /* 0x000f24000802007f */
[----:B----4-:R-:W-:Y:S05]  /*9f10*/  @!P1 BRA `(.L_x_26) ;  /* 0xfffffffc00f09947 */ /* 0x010fea000383ffff */
[----:B------:R-:W-:Y:S05]  /*9f20*/  BRA `(.L_x_25) ;  /* 0xffffff7800b87947 */ /* 0x000fea000383ffff */
.L_x_31:
[----:B---3--:R-:W-:-:S04]  /*9f30*/  IMAD.U32 R5, RZ, RZ, UR4 ;  /* 0x00000004ff057e24 */ /* 0x008fc8000f8e00ff */
[----:B------:R3:W4:Y:S03]  /*9f40*/  SYNCS.PHASECHK.TRANS64.TRYWAIT P1, [R5+URZ], R4 ;  /* 0x00000004050075a7 */ /* 0x000726000802017f */
[----:B----4-:R-:W-:Y:S05]  /*9f50*/  @!P1 NANOSLEEP.SYNCS 0x989680 ;  /* 0x009896800000995d */ /* 0x010fea0003900000 */
[----:B------:R-:W4:Y:S02]  /*9f60*/  @!P1 SYNCS.PHASECHK.TRANS64 P1, [R5+URZ], R4 ;  /* 0x00000004050095a7 */ /* 0x000f24000802007f */
[----:B----4-:R-:W-:Y:S05]  /*9f70*/  @!P1 BRA `(.L_x_31) ;  /* 0xfffffffc00ec9947 */ /* 0x010fea000383ffff */
[----:B------:R-:W-:Y:S05]  /*9f80*/  BRA `(.L_x_30) ;  /* 0xffffff7c00987947 */ /* 0x000fea000383ffff */
.L_x_54:
[----:B-1----:R-:W-:-:S04]  /*9f90*/  IMAD.U32 R5, RZ, RZ, UR53 ;  /* 0x00000035ff057e24 */ /* 0x002fc8000f8e00ff */
[----:B------:R1:W2:Y:S03]  /*9fa0*/  SYNCS.PHASECHK.TRANS64.TRYWAIT P2, [R5+URZ+0x40], R4 ;  /* 0x00004004050075a7 */ /* 0x0002a6000804017f */
[----:B--2---:R-:W-:Y:S05]  /*9fb0*/  @!P2 NANOSLEEP.SYNCS 0x989680 ;  /* 0x009896800000a95d */ /* 0x004fea0003900000 */
[----:B------:R-:W2:Y:S02]  /*9fc0*/  @!P2 SYNCS.PHASECHK.TRANS64 P2, [R5+URZ+0x40], R4 ;  /* 0x000040040500a5a7 */ /* 0x000ea4000804007f */
[----:B--2---:R-:W-:Y:S05]  /*9fd0*/  @!P2 BRA `(.L_x_54) ;  /* 0xfffffffc00eca947 */ /* 0x004fea000383ffff */
[----:B------:R-:W-:Y:S05]  /*9fe0*/  BRA `(.L_x_231) ;  /* 0xffffff8c00887947 */ /* 0x000fea000383ffff */
.L_x_65:
[----:B-1----:R1:W2:Y:S02]  /*9ff0*/  SYNCS.PHASECHK.TRANS64.TRYWAIT P3, [R14+URZ+0x40], R15 ;  /* 0x0000400f0e0075a7 */ /* 0x0022a4000806017f */
[----:B--2---:R-:W-:Y:S05]  /*a000*/  @!P3 NANOSLEEP.SYNCS 0x989680 ;  /* 0x009896800000b95d */ /* 0x004fea0003900000 */
[----:B------:R-:W2:Y:S02]  /*a010*/  @!P3 SYNCS.PHASECHK.TRANS64 P3, [R14+URZ+0x40], R15 ;  /* 0x0000400f0e00b5a7 */ /* 0x000ea4000806007f */
[----:B--2---:R-:W-:Y:S05]  /*a020*/  @!P3 BRA `(.L_x_65) ;  /* 0xfffffffc00f0b947 */ /* 0x004fea000383ffff */
[----:B------:R-:W-:Y:S05]  /*a030*/  BRA `(.L_x_232) ;  /* 0xffffff9400b07947 */ /* 0x000fea000383ffff */
.L_x_75:
[----:B-1----:R1:W2:Y:S02]  /*a040*/  SYNCS.PHASECHK.TRANS64.TRYWAIT P3, [R12+URZ+0x40], R13 ;  /* 0x0000400d0c0075a7 */ /* 0x0022a4000806017f */
[----:B--2---:R-:W-:Y:S05]  /*a050*/  @!P3 NANOSLEEP.SYNCS 0x989680 ;  /* 0x009896800000b95d */ /* 0x004fea0003900000 */
[----:B------:R-:W2:Y:S02]  /*a060*/  @!P3 SYNCS.PHASECHK.TRANS64 P3, [R12+URZ+0x40], R13 ;  /* 0x0000400d0c00b5a7 */ /* 0x000ea4000806007f */
[----:B--2---:R-:W-:Y:S05]  /*a070*/  @!P3 BRA `(.L_x_75) ;  /* 0xfffffffc00f0b947 */ /* 0x004fea000383ffff */
[----:B------:R-:W-:Y:S05]  /*a080*/  BRA `(.L_x_233) ;  /* 0xffffff9c00607947 */ /* 0x000fea000383ffff */
.L_x_85:
[----:B-1----:R1:W2:Y:S02]  /*a090*/  SYNCS.PHASECHK.TRANS64.TRYWAIT P3, [R13+URZ+0x40], R12 ;  /* 0x0000400c0d0075a7 */ /* 0x0022a4000806017f */
[----:B--2---:R-:W-:Y:S05]  /*a0a0*/  @!P3 NANOSLEEP.SYNCS 0x989680 ;  /* 0x009896800000b95d */ /* 0x004fea0003900000 */
[----:B------:R-:W2:Y:S02]  /*a0b0*/  @!P3 SYNCS.PHASECHK.TRANS64 P3, [R13+URZ+0x40], R12 ;  /* 0x0000400c0d00b5a7 */ /* 0x000ea4000806007f */
[----:B--2---:R-:W-:Y:S05]  /*a0c0*/  @!P3 BRA `(.L_x_85) ;  /* 0xfffffffc00f0b947 */ /* 0x004fea000383ffff */
[----:B------:R-:W-:Y:S05]  /*a0d0*/  BRA `(.L_x_234) ;  /* 0xffffffa400187947 */ /* 0x000fea000383ffff */
.L_x_95:
[----:B-1----:R1:W2:Y:S02]  /*a0e0*/  SYNCS.PHASECHK.TRANS64.TRYWAIT P3, [R12+URZ+0x40], R13 ;  /* 0x0000400d0c0075a7 */ /* 0x0022a4000806017f */
[----:B--2---:R-:W-:Y:S05]  /*a0f0*/  @!P3 NANOSLEEP.SYNCS 0x989680 ;  /* 0x009896800000b95d */ /* 0x004fea0003900000 */
[----:B------:R-:W2:Y:S02]  /*a100*/  @!P3 SYNCS.PHASECHK.TRANS64 P3, [R12+URZ+0x40], R13 ;  /* 0x0000400d0c00b5a7 */ /* 0x000ea4000806007f */
[----:B--2---:R-:W-:Y:S05]  /*a110*/  @!P3 BRA `(.L_x_95) ;  /* 0xfffffffc00f0b947 */ /* 0x004fea000383ffff */
[----:B------:R-:W-:Y:S05]  /*a120*/  BRA `(.L_x_235) ;  /* 0xffffffa800d47947 */ /* 0x000fea000383ffff */
.L_x_105:
[----:B-1----:R1:W2:Y:S02]  /*a130*/  SYNCS.PHASECHK.TRANS64.TRYWAIT P3, [R12+URZ+0x40], R13 ;  /* 0x0000400d0c0075a7 */ /* 0x0022a4000806017f */
[----:B--2---:R-:W-:Y:S05]  /*a140*/  @!P3 NANOSLEEP.SYNCS 0x989680 ;  /* 0x009896800000b95d */ /* 0x004fea0003900000 */
[----:B------:R-:W2:Y:S02]  /*a150*/  @!P3 SYNCS.PHASECHK.TRANS64 P3, [R12+URZ+0x40], R13 ;  /* 0x0000400d0c00b5a7 */ /* 0x000ea4000806007f */
[----:B--2---:R-:W-:Y:S05]  /*a160*/  @!P3 BRA `(.L_x_105) ;  /* 0xfffffffc00f0b947 */ /* 0x004fea000383ffff */
[----:B------:R-:W-:Y:S05]  /*a170*/  BRA `(.L_x_236) ;  /* 0xffffffb000887947 */ /* 0x000fea000383ffff */
.L_x_115:
[----:B-1----:R1:W2:Y:S02]  /*a180*/  SYNCS.PHASECHK.TRANS64.TRYWAIT P3, [R12+URZ+0x40], R13 ;  /* 0x0000400d0c0075a7 */ /* 0x0022a4000806017f */
[----:B--2---:R-:W-:Y:S05]  /*a190*/  @!P3 NANOSLEEP.SYNCS 0x989680 ;  /* 0x009896800000b95d */ /* 0x004fea0003900000 */
[----:B------:R-:W2:Y:S02]  /*a1a0*/  @!P3 SYNCS.PHASECHK.TRANS64 P3, [R12+URZ+0x40], R13 ;  /* 0x0000400d0c00b5a7 */ /* 0x000ea4000806007f */
[----:B--2---:R-:W-:Y:S05]  /*a1b0*/  @!P3 BRA `(.L_x_115) ;  /* 0xfffffffc00f0b947 */ /* 0x004fea000383ffff */
[----:B------:R-:W-:Y:S05]  /*a1c0*/  BRA `(.L_x_237) ;  /* 0xffffffb8003c7947 */ /* 0x000fea000383ffff */
.L_x_125:
[----:B--2---:R2:W3:Y:S02]  /*a1d0*/  SYNCS.PHASECHK.TRANS64.TRYWAIT P3, [R14+URZ+0x40], R33 ;  /* 0x000040210e0075a7 */ /* 0x0044e4000806017f */
[----:B---3--:R-:W-:Y:S05]  /*a1e0*/  @!P3 NANOSLEEP.SYNCS 0x989680 ;  /* 0x009896800000b95d */ /* 0x008fea0003900000 */
[----:B------:R-:W3:Y:S02]  /*a1f0*/  @!P3 SYNCS.PHASECHK.TRANS64 P3, [R14+URZ+0x40], R33 ;  /* 0x000040210e00b5a7 */ /* 0x000ee4000806007f */
[----:B---3--:R-:W-:Y:S05]  /*a200*/  @!P3 BRA `(.L_x_125) ;  /* 0xfffffffc00f0b947 */ /* 0x008fea000383ffff */
[----:B------:R-:W-:Y:S05]  /*a210*/  BRA `(.L_x_238) ;  /* 0xffffffbc00f07947 */ /* 0x000fea000383ffff */
.L_x_145:
[----:B-1----:R-:W-:-:S04]  /*a220*/  MOV R3, UR4 ;  /* 0x0000000400037c02 */ /* 0x002fc80008000f00 */
[----:B------:R1:W2:Y:S03]  /*a230*/  SYNCS.PHASECHK.TRANS64.TRYWAIT P0, [R3+URZ+0x88], R0 ;  /* 0x00008800030075a7 */ /* 0x0002a6000800017f */
[----:B--2---:R-:W-:Y:S05]  /*a240*/  @!P0 NANOSLEEP.SYNCS 0x989680 ;  /* 0x009896800000895d */ /* 0x004fea0003900000 */
[----:B------:R-:W2:Y:S02]  /*a250*/  @!P0 SYNCS.PHASECHK.TRANS64 P0, [R3+URZ+0x88], R0 ;  /* 0x00008800030085a7 */ /* 0x000ea4000800007f */
[----:B--2---:R-:W-:Y:S05]  /*a260*/  @!P0 BRA `(.L_x_145) ;  /* 0xfffffffc00ec8947 */ /* 0x004fea000383ffff */
[----:B------:R-:W-:Y:S05]  /*a270*/  BRA `(.L_x_144) ;  /* 0xffffffd400487947 */ /* 0x000fea000383ffff */
.L_x_154:
[----:B-1----:R-:W-:-:S04]  /*a280*/  IMAD.U32 R5, RZ, RZ, UR13 ;  /* 0x0000000dff057e24 */ /* 0x002fc8000f8e00ff */
[----:B------:R1:W2:Y:S03]  /*a290*/  SYNCS.PHASECHK.TRANS64.TRYWAIT P1, [R5+URZ+0x60], R4 ;  /* 0x00006004050075a7 */ /* 0x0002a6000802017f */
[----:B--2---:R-:W-:Y:S05]  /*a2a0*/  @!P1 NANOSLEEP.SYNCS 0x989680 ;  /* 0x009896800000995d */ /* 0x004fea0003900000 */
[----:B------:R-:W2:Y:S02]  /*a2b0*/  @!P1 SYNCS.PHASECHK.TRANS64 P1, [R5+URZ+0x60], R4 ;  /* 0x00006004050095a7 */ /* 0x000ea4000802007f */
[----:B--2---:R-:W-:Y:S05]  /*a2c0*/  @!P1 BRA `(.L_x_154) ;  /* 0xfffffffc00ec9947 */ /* 0x004fea000383ffff */
[----:B------:R-:W-:Y:S05]  /*a2d0*/  BRA `(.L_x_239) ;  /* 0xffffffd8002c7947 */ /* 0x000fea000383ffff */
.L_x_160:
[----:B-12---:R-:W-:-:S04]  /*a2e0*/  IMAD.U32 R5, RZ, RZ, UR13 ;  /* 0x0000000dff057e24 */ /* 0x006fc8000f8e00ff */
[----:B------:R1:W2:Y:S03]  /*a2f0*/  SYNCS.PHASECHK.TRANS64.TRYWAIT P1, [R5+URZ+0x68], R4 ;  /* 0x00006804050075a7 */ /* 0x0002a6000802017f */
[----:B--2---:R-:W-:Y:S05]  /*a300*/  @!P1 NANOSLEEP.SYNCS 0x989680 ;  /* 0x009896800000995d */ /* 0x004fea0003900000 */
[----:B------:R-:W2:Y:S02]  /*a310*/  @!P1 SYNCS.PHASECHK.TRANS64 P1, [R5+URZ+0x68], R4 ;  /* 0x00006804050095a7 */ /* 0x000ea4000802007f */
[----:B--2---:R-:W-:Y:S05]  /*a320*/  @!P1 BRA `(.L_x_160) ;  /* 0xfffffffc00ec9947 */ /* 0x004fea000383ffff */
[----:B------:R-:W-:Y:S05]  /*a330*/  BRA `(.L_x_240) ;  /* 0xffffffd800747947 */ /* 0x000fea000383ffff */
.L_x_166:
[----:B-123--:R-:W-:-:S04]  /*a340*/  MOV R5, UR13 ;  /* 0x0000000d00057c02 */ /* 0x00efc80008000f00 */
[----:B------:R1:W2:Y:S03]  /*a350*/  SYNCS.PHASECHK.TRANS64.TRYWAIT P1, [R5+URZ+0x70], R4 ;  /* 0x00007004050075a7 */ /* 0x0002a6000802017f */
[----:B--2---:R-:W-:Y:S05]  /*a360*/  @!P1 NANOSLEEP.SYNCS 0x989680 ;  /* 0x009896800000995d */ /* 0x004fea0003900000 */
[----:B------:R-:W2:Y:S02]  /*a370*/  @!P1 SYNCS.PHASECHK.TRANS64 P1, [R5+URZ+0x70], R4 ;  /* 0x00007004050095a7 */ /* 0x000ea4000802007f */
[----:B--2---:R-:W-:Y:S05]  /*a380*/  @!P1 BRA `(.L_x_166) ;  /* 0xfffffffc00ec9947 */ /* 0x004fea000383ffff */
[----:B------:R-:W-:Y:S05]  /*a390*/  BRA `(.L_x_241) ;  /* 0xffffffd800c47947 */ /* 0x000fea000383ffff */
.L_x_172:
[----:B-1234-:R-:W-:-:S04]  /*a3a0*/  IMAD.U32 R5, RZ, RZ, UR13 ;  /* 0x0000000dff057e24 */ /* 0x01efc8000f8e00ff */
[----:B------:R1:W2:Y:S03]  /*a3b0*/  SYNCS.PHASECHK.TRANS64.TRYWAIT P1, [R5+URZ+0x78], R4 ;  /* 0x00007804050075a7 */ /* 0x0002a6000802017f */
[----:B--2---:R-:W-:Y:S05]  /*a3c0*/  @!P1 NANOSLEEP.SYNCS 0x989680 ;  /* 0x009896800000995d */ /* 0x004fea0003900000 */
[----:B------:R-:W2:Y:S02]  /*a3d0*/  @!P1 SYNCS.PHASECHK.TRANS64 P1, [R5+URZ+0x78], R4 ;  /* 0x00007804050095a7 */ /* 0x000ea4000802007f */
[----:B--2---:R-:W-:Y:S05]  /*a3e0*/  @!P1 BRA `(.L_x_172) ;  /* 0xfffffffc00ec9947 */ /* 0x004fea000383ffff */
[----:B------:R-:W-:Y:S05]  /*a3f0*/  BRA `(.L_x_242) ;  /* 0xffffffdc00147947 */ /* 0x000fea000383ffff */
.L_x_178:
[----:B-1234-:R-:W-:-:S04]  /*a400*/  IMAD.U32 R5, RZ, RZ, UR13 ;  /* 0x0000000dff057e24 */ /* 0x01efc8000f8e00ff */
[----:B------:R1:W2:Y:S03]  /*a410*/  SYNCS.PHASECHK.TRANS64.TRYWAIT P1, [R5+URZ+0x60], R4 ;  /* 0x00006004050075a7 */ /* 0x0002a6000802017f */
[----:B--2---:R-:W-:Y:S05]  /*a420*/  @!P1 NANOSLEEP.SYNCS 0x989680 ;  /* 0x009896800000995d */ /* 0x004fea0003900000 */
[----:B------:R-:W2:Y:S02]  /*a430*/  @!P1 SYNCS.PHASECHK.TRANS64 P1, [R5+URZ+0x60], R4 ;  /* 0x00006004050095a7 */ /* 0x000ea4000802007f */
[----:B--2---:R-:W-:Y:S05]  /*a440*/  @!P1 BRA `(.L_x_178) ;  /* 0xfffffffc00ec9947 */ /* 0x004fea000383ffff */
[----:B------:R-:W-:Y:S05]  /*a450*/  BRA `(.L_x_243) ;  /* 0xffffffdc00687947 */ /* 0x000fea000383ffff */
.L_x_184:
[----:B-1234-:R-:W-:-:S04]  /*a460*/  MOV R5, UR13 ;  /* 0x0000000d00057c02 */ /* 0x01efc80008000f00 */
[----:B------:R1:W2:Y:S03]  /*a470*/  SYNCS.PHASECHK.TRANS64.TRYWAIT P1, [R5+URZ+0x68], R4 ;  /* 0x00006804050075a7 */ /* 0x0002a6000802017f */
[----:B--2---:R-:W-:Y:S05]  /*a480*/  @!P1 NANOSLEEP.SYNCS 0x989680 ;  /* 0x009896800000995d */ /* 0x004fea0003900000 */
[----:B------:R-:W2:Y:S02]  /*a490*/  @!P1 SYNCS.PHASECHK.TRANS64 P1, [R5+URZ+0x68], R4 ;  /* 0x00006804050095a7 */ /* 0x000ea4000802007f */
[----:B--2---:R-:W-:Y:S05]  /*a4a0*/  @!P1 BRA `(.L_x_184) ;  /* 0xfffffffc00ec9947 */ /* 0x004fea000383ffff */
[----:B------:R-:W-:Y:S05]  /*a4b0*/  BRA `(.L_x_244) ;  /* 0xffffffdc00ac7947 */ /* 0x000fea000383ffff */
.L_x_190:
[----:B-1234-:R-:W-:-:S04]  /*a4c0*/  IMAD.U32 R5, RZ, RZ, UR13 ;  /* 0x0000000dff057e24 */ /* 0x01efc8000f8e00ff */
[----:B------:R1:W2:Y:S03]  /*a4d0*/  SYNCS.PHASECHK.TRANS64.TRYWAIT P1, [R5+URZ+0x70], R4 ;  /* 0x00007004050075a7 */ /* 0x0002a6000802017f */
[----:B--2---:R-:W-:Y:S05]  /*a4e0*/  @!P1 NANOSLEEP.SYNCS 0x989680 ;  /* 0x009896800000995d */ /* 0x004fea0003900000 */
[----:B------:R-:W2:Y:S02]  /*a4f0*/  @!P1 SYNCS.PHASECHK.TRANS64 P1, [R5+URZ+0x70], R4 ;  /* 0x00007004050095a7 */ /* 0x000ea4000802007f */
[----:B--2---:R-:W-:Y:S05]  /*a500*/  @!P1 BRA `(.L_x_190) ;  /* 0xfffffffc00ec9947 */ /* 0x004fea000383ffff */
[----:B------:R-:W-:Y:S05]  /*a510*/  BRA `(.L_x_245) ;  /* 0xffffffdc00f07947 */ /* 0x000fea000383ffff */
.L_x_196:
[----:B-1234-:R-:W-:-:S04]  /*a520*/  IMAD.U32 R5, RZ, RZ, UR13 ;  /* 0x0000000dff057e24 */ /* 0x01efc8000f8e00ff */
[----:B------:R1:W2:Y:S03]  /*a530*/  SYNCS.PHASECHK.TRANS64.TRYWAIT P1, [R5+URZ+0x78], R4 ;  /* 0x00007804050075a7 */ /* 0x0002a6000802017f */
[----:B--2---:R-:W-:Y:S05]  /*a540*/  @!P1 NANOSLEEP.SYNCS 0x989680 ;  /* 0x009896800000995d */ /* 0x004fea0003900000 */
[----:B------:R-:W2:Y:S02]  /*a550*/  @!P1 SYNCS.PHASECHK.TRANS64 P1, [R5+URZ+0x78], R4 ;  /* 0x00007804050095a7 */ /* 0x000ea4000802007f */
[----:B--2---:R-:W-:Y:S05]  /*a560*/  @!P1 BRA `(.L_x_196) ;  /* 0xfffffffc00ec9947 */ /* 0x004fea000383ffff */
[----:B------:R-:W-:Y:S05]  /*a570*/  BRA `(.L_x_246) ;  /* 0xffffffe000347947 */ /* 0x000fea000383ffff */
.L_x_206:
[----:B------:R1:W1:Y:S02]  /*a580*/  SYNCS.PHASECHK.TRANS64.TRYWAIT P0, [R0+URZ+0x60], R3 ;  /* 0x00006003000075a7 */ /* 0x000264000800017f */
[----:B-1----:R-:W-:Y:S05]  /*a590*/  @!P0 NANOSLEEP.SYNCS 0x989680 ;  /* 0x009896800000895d */ /* 0x002fea0003900000 */
[----:B------:R-:W1:Y:S02]  /*a5a0*/  @!P0 SYNCS.PHASECHK.TRANS64 P0, [R0+URZ+0x60], R3 ;  /* 0x00006003000085a7 */ /* 0x000e64000800007f */
[----:B-1----:R-:W-:Y:S05]  /*a5b0*/  @!P0 BRA `(.L_x_206) ;  /* 0xfffffffc00f08947 */ /* 0x002fea000383ffff */
[----:B------:R-:W-:Y:S05]  /*a5c0*/  BRA `(.L_x_247) ;  /* 0xffffffe800187947 */ /* 0x000fea000383ffff */
.L_x_208:
[----:B------:R1:W1:Y:S02]  /*a5d0*/  SYNCS.PHASECHK.TRANS64.TRYWAIT P0, [R0+URZ+0x68], R3 ;  /* 0x00006803000075a7 */ /* 0x000264000800017f */
[----:B-1----:R-:W-:Y:S05]  /*a5e0*/  @!P0 NANOSLEEP.SYNCS 0x989680 ;  /* 0x009896800000895d */ /* 0x002fea0003900000 */
[----:B------:R-:W1:Y:S02]  /*a5f0*/  @!P0 SYNCS.PHASECHK.TRANS64 P0, [R0+URZ+0x68], R3 ;  /* 0x00006803000085a7 */ /* 0x000e64000800007f */
[----:B-1----:R-:W-:Y:S05]  /*a600*/  @!P0 BRA `(.L_x_208) ;  /* 0xfffffffc00f08947 */ /* 0x002fea000383ffff */
[----:B------:R-:W-:Y:S05]  /*a610*/  BRA `(.L_x_248) ;  /* 0xffffffe800147947 */ /* 0x000fea000383ffff */
.L_x_210:
[----:B------:R1:W1:Y:S02]  /*a620*/  SYNCS.PHASECHK.TRANS64.TRYWAIT P0, [R0+URZ+0x70], R3 ;  /* 0x00007003000075a7 */ /* 0x000264000800017f */
[----:B-1----:R-:W-:Y:S05]  /*a630*/  @!P0 NANOSLEEP.SYNCS 0x989680 ;  /* 0x009896800000895d */ /* 0x002fea0003900000 */
[----:B------:R-:W1:Y:S02]  /*a640*/  @!P0 SYNCS.PHASECHK.TRANS64 P0, [R0+URZ+0x70], R3 ;  /* 0x00007003000085a7 */ /* 0x000e64000800007f */
[----:B-1----:R-:W-:Y:S05]  /*a650*/  @!P0 BRA `(.L_x_210) ;  /* 0xfffffffc00f08947 */ /* 0x002fea000383ffff */
[----:B------:R-:W-:Y:S05]  /*a660*/  BRA `(.L_x_249) ;  /* 0xffffffe800107947 */ /* 0x000fea000383ffff */
.L_x_214:
[----:B------:R-:W-:Y:S01]  /*a670*/  BSSY B1, `(.L_x_250) ;  /* 0x0000006000017945 */ /* 0x000fe20003800000 */
[----:B------:R-:W-:-:S07]  /*a680*/  MOV R15, 0xffffffff ;  /* 0xffffffff000f7802 */ /* 0x000fce0000000f00 */
[----:B------:R-:W-:Y:S05]  /*a690*/  WARPSYNC.COLLECTIVE R15, `(.L_x_251) ;  /* 0x000000000f0c7348 */ /* 0x000fea0003c00000 */
[----:B------:R-:W-:Y:S02]  /*a6a0*/  ELECT P6, UR62, PT ;  /* 0x00000000003e782f */ /* 0x000fe400038c0000 */
[----:B------:R-:W-:Y:S01]  /*a6b0*/  MOV R14, UR62 ;  /* 0x0000003e000e7c02 */ /* 0x000fe20008000f00 */
[----:B------:R-:W-:Y:S10]  /*a6c0*/  ENDCOLLECTIVE ;  /* 0x000000000000791b */ /* 0x000ff40003800000 */
.L_x_251:
[----:B------:R-:W-:Y:S05]  /*a6d0*/  BSYNC B1 ;  /* 0x0000000000017941 */ /* 0x000fea0003800000 */
.L_x_250:
[----:B------:R-:W-:Y:S05]  /*a6e0*/  BRA `(.L_x_252) ;  /* 0xffffffe8008c7947 */ /* 0x000fea000383ffff */
.L_x_217:
[----:B--2---:R2:W3:Y:S02]  /*a6f0*/  SYNCS.PHASECHK.TRANS64.TRYWAIT P0, [R14+URZ+0x20], R7 ;  /* 0x000020070e0075a7 */ /* 0x0044e4000800017f */
[----:B---3--:R-:W-:Y:S05]  /*a700*/  @!P0 NANOSLEEP.SYNCS 0x989680 ;  /* 0x009896800000895d */ /* 0x008fea0003900000 */
[----:B------:R-:W3:Y:S02]  /*a710*/  @!P0 SYNCS.PHASECHK.TRANS64 P0, [R14+URZ+0x20], R7 ;  /* 0x000020070e0085a7 */ /* 0x000ee4000800007f */
[----:B---3--:R-:W-:Y:S05]  /*a720*/  @!P0 BRA `(.L_x_217) ;  /* 0xfffffffc00f08947 */ /* 0x008fea000383ffff */
[----:B------:R-:W-:Y:S05]  /*a730*/  BRA `(.L_x_253) ;  /* 0xffffffe800c47947 */ /* 0x000fea000383ffff */
.L_x_225:
[----:B------:R-:W-:Y:S01]  /*a740*/  BSSY B0, `(.L_x_254) ;  /* 0x0000006000007945 */ /* 0x000fe20003800000 */
[----:B------:R-:W-:-:S07]  /*a750*/  IMAD.MOV.U32 R15, RZ, RZ, -0x1 ;  /* 0xffffffffff0f7424 */ /* 0x000fce00078e00ff */
[----:B-1----:R-:W-:Y:S05]  /*a760*/  WARPSYNC.COLLECTIVE R15, `(.L_x_255) ;  /* 0x000000000f0c7348 */ /* 0x002fea0003c00000 */
[----:B------:R-:W-:Y:S02]  /*a770*/  ELECT P6, UR62, PT ;  /* 0x00000000003e782f */ /* 0x000fe400038c0000 */
[----:B------:R-:W-:Y:S01]  /*a780*/  MOV R14, UR62 ;  /* 0x0000003e000e7c02 */ /* 0x000fe20008000f00 */
[----:B-1----:R-:W-:Y:S10]  /*a790*/  ENDCOLLECTIVE ;  /* 0x000000000000791b */ /* 0x002ff40003800000 */
.L_x_255:
[----:B------:R-:W-:Y:S05]  /*a7a0*/  BSYNC B0 ;  /* 0x0000000000007941 */ /* 0x000fea0003800000 */
.L_x_254:
[----:B------:R-:W-:Y:S05]  /*a7b0*/  BRA `(.L_x_256) ;  /* 0xfffffff400187947 */ /* 0x000fea000383ffff */
.L_x_227:
[----:B--2---:R2:W3:Y:S02]  /*a7c0*/  SYNCS.PHASECHK.TRANS64.TRYWAIT P0, [R5+URZ], R2 ;  /* 0x00000002050075a7 */ /* 0x0044e4000800017f */
[----:B---3--:R-:W-:Y:S05]  /*a7d0*/  @!P0 NANOSLEEP.SYNCS 0x989680 ;  /* 0x009896800000895d */ /* 0x008fea0003900000 */
[----:B------:R-:W3:Y:S02]  /*a7e0*/  @!P0 SYNCS.PHASECHK.TRANS64 P0, [R5+URZ], R2 ;  /* 0x00000002050085a7 */ /* 0x000ee4000800007f */
[----:B---3--:R-:W-:Y:S05]  /*a7f0*/  @!P0 BRA `(.L_x_227) ;  /* 0xfffffffc00f08947 */ /* 0x008fea000383ffff */
[----:B------:R-:W-:Y:S05]  /*a800*/  BRA `(.L_x_257) ;  /* 0xfffffff400547947 */ /* 0x000fea000383ffff */
.L_x_228:
[----:B--2---:R2:W3:Y:S02]  /*a810*/  SYNCS.PHASECHK.TRANS64.TRYWAIT P0, [R7+URZ], R4 ;  /* 0x00000004070075a7 */ /* 0x0044e4000800017f */
[----:B---3--:R-:W-:Y:S05]  /*a820*/  @!P0 NANOSLEEP.SYNCS 0x989680 ;  /* 0x009896800000895d */ /* 0x008fea0003900000 */
[----:B------:R-:W3:Y:S02]  /*a830*/  @!P0 SYNCS.PHASECHK.TRANS64 P0, [R7+URZ], R4 ;  /* 0x00000004070085a7 */ /* 0x000ee4000800007f */
[----:B---3--:R-:W-:Y:S05]  /*a840*/  @!P0 BRA `(.L_x_228) ;  /* 0xfffffffc00f08947 */ /* 0x008fea000383ffff */
[----:B------:R-:W-:Y:S05]  /*a850*/  BRA `(.L_x_258) ;  /* 0xfffffff400647947 */ /* 0x000fea000383ffff */
.L_x_229:
[----:B--2---:R2:W3:Y:S02]  /*a860*/  SYNCS.PHASECHK.TRANS64.TRYWAIT P0, [R6+URZ], R5 ;  /* 0x00000005060075a7 */ /* 0x0044e4000800017f */
[----:B---3--:R-:W-:Y:S05]  /*a870*/  @!P0 NANOSLEEP.SYNCS 0x989680 ;  /* 0x009896800000895d */ /* 0x008fea0003900000 */
[----:B------:R-:W3:Y:S02]  /*a880*/  @!P0 SYNCS.PHASECHK.TRANS64 P0, [R6+URZ], R5 ;  /* 0x00000005060085a7 */ /* 0x000ee4000800007f */
[----:B---3--:R-:W-:Y:S05]  /*a890*/  @!P0 BRA `(.L_x_229) ;  /* 0xfffffffc00f08947 */ /* 0x008fea000383ffff */
[----:B------:R-:W-:Y:S05]  /*a8a0*/  BRA `(.L_x_259) ;  /* 0xfffffff4006c7947 */ /* 0x000fea000383ffff */
.L_x_260:
[----:B------:R-:W-:-:S00]  /*a8b0*/  BRA `(.L_x_260) ;  /* 0xfffffffc00fc7947 */ /* 0x000fc0000383ffff */
[----:B------:R-:W-:-:S00]  /*a8c0*/  NOP ;  /* 0x0000000000007918 */ /* 0x000fc00000000000 */
        /* <DEDUP_REMOVED lines=11> */
.L_x_261:


//--------------------- .nv.global.init           --------------------------
	.section	.nv.global.init,"aw",@progbits
.nv.global.init:
	.type		$str$22,@object
	.size		$str$22,($str$26 - $str$22)
$str$22:
        /*0000*/ 	.byte	0x6b, 0x5f, 0x74, 0x69, 0x6c, 0x65, 0x5f, 0x63, 0x6f, 0x75, 0x6e, 0x74, 0x20, 0x3e, 0x3d, 0x20
        /*0010*/ 	.byte	0x31, 0x00
	.type		$str$26,@object
	.size		$str$26,($str$27 - $str$26)
$str$26:
        /*0012*/ 	.byte	0x28, 0x61, 0x64, 0x64, 0x72, 0x65, 0x73, 0x73, 0x20, 0x26, 0x20, 0x6d, 0x61, 0x73, 0x6b, 0x29
        /*0022*/ 	.byte	0x20, 0x3d, 0x3d, 0x20, 0x30, 0x00
	.type		$str$27,@object
	.size		$str$27,($str$23 - $str$27)
$str$27:
        /*0028*/ 	.byte	0x2f, 0x74, 0x6d, 0x70, 0x2f, 0x63, 0x75, 0x74, 0x6c, 0x61, 0x73, 0x73, 0x5f, 0x73, 0x77, 0x65
        /*0038*/ 	.byte	0x65, 0x70, 0x5f, 0x73, 0x72, 0x63, 0x2f, 0x69, 0x6e, 0x63, 0x6c, 0x75, 0x64, 0x65, 0x2f, 0x63
        /*0048*/ 	.byte	0x75, 0x74, 0x65, 0x2f, 0x70, 0x6f, 0x69, 0x6e, 0x74, 0x65, 0x72, 0x5f, 0x66, 0x6c, 0x61, 0x67
        /*0058*/ 	.byte	0x67, 0x65, 0x64, 0x2e, 0x68, 0x70, 0x70, 0x00
	.type		$str$23,@object
	.size		$str$23,(__unnamed_2 - $str$23)
$str$23:
        /*0060*/ 	.byte	0x2f, 0x74, 0x6d, 0x70, 0x2f, 0x63, 0x75, 0x74, 0x6c, 0x61, 0x73, 0x73, 0x5f, 0x73, 0x77, 0x65
        /*0070*/ 	.byte	0x65, 0x70, 0x5f, 0x73, 0x72, 0x63, 0x2f, 0x69, 0x6e, 0x63, 0x6c, 0x75, 0x64, 0x65, 0x2f, 0x63
        /*0080*/ 	.byte	0x75, 0x74, 0x6c, 0x61, 0x73, 0x73, 0x2f, 0x67, 0x65, 0x6d, 0x6d, 0x2f, 0x63, 0x6f, 0x6c, 0x6c
        /*0090*/ 	.byte	0x65, 0x63, 0x74, 0x69, 0x76, 0x65, 0x2f, 0x73, 0x6d, 0x39, 0x30, 0x5f, 0x6d, 0x6d, 0x61, 0x5f
        /*00a0*/ 	.byte	0x74, 0x6d, 0x61, 0x5f, 0x67, 0x6d, 0x6d, 0x61, 0x5f, 0x73, 0x73, 0x5f, 0x77, 0x61, 0x72, 0x70
        /*00b0*/ 	.byte	0x73, 0x70, 0x65, 0x63, 0x69, 0x61, 0x6c, 0x69, 0x7a, 0x65, 0x64, 0x2e, 0x68, 0x70, 0x70, 0x00
	.type		__unnamed_2,@object
	.size		__unnamed_2,(__unnamed_1 - __unnamed_2)
__unnamed_2:
        /*00c0*/ 	.byte	0x61, 0x75, 0x74, 0x6f, 0x20, 0x63, 0x75, 0x74, 0x65, 0x3a, 0x3a, 0x61, 0x73, 0x5f, 0x70, 0x6f
        /* <DEDUP_REMOVED lines=27> */
        /*0280*/ 	.byte	0x36, 0x3e, 0x3e, 0x3e, 0x3e, 0x3e, 0x5d, 0x00
	.type		__unnamed_1,@object
	.size		__unnamed_1,(.L_0 - __unnamed_1)
__unnamed_1:
        /* <DEDUP_REMOVED lines=181> */
        /*0dd8*/ 	.byte	0x74, 0x69, 0x74, 0x79, 0x5d, 0x00
.L_0:


//--------------------- .nv.shared._ZN7cutlass13device_kernelINS_4gemm6kernel13GemmUniversalIN4cute5tupleIJiiiiEEENS1_10collective13CollectiveMmaINS1_34MainloopSm90TmaGmmaWarpSpecializedILi4ENS5_IJNS4_1CILi2EEENSA_ILi1EEESC_EEENS1_35KernelTmaWarpSpecializedCooperativeEEENS5_IJNSA_ILi128EEENSA_ILi256EEENSA_ILi64EEEEEENS_6half_tENS5_IJlSC_lEEESK_SL_NS4_8TiledMMAINS4_8MMA_AtomIJNS4_4SM904GMMA26MMA_64x256x16_F32F16F16_SSILNSP_5MajorE0ELSR_0ELNSP_7ScaleInE1ELSS_1EEEEEENS4_6LayoutISD_NS5_IJSC_NSA_ILi0EEESW_EEEEENS5_IJNS4_10UnderscoreESZ_SZ_EEEEENS4_13SM90_TMA_LOADENS4_14ComposedLayoutINS4_7SwizzleILi3ELi4ELi3EEENS4_18smem_ptr_flag_bitsILi16EEENSV_INS5_IJNSA_ILi8EEESI_EEENS5_IJSI_SC_EEEEEEEvNS4_8identityENS4_23SM90_TMA_LOAD_MULTICASTES1C_vS1D_EENS_8epilogue10collective18CollectiveEpilogueINS1G_22Sm90TmaWarpSpecializedILi4ELi2ELi16ELb1ELb0EEEJSJ_NS5_IJSG_NSA_ILi32EEEEEESK_SL_SK_SL_NS1G_6fusion15FusionCallbacksIS1K_NS1N_17LinCombPerRowBiasISK_fSK_SK_fLi8ELNS_15FloatRoundStyleE2EEESJ_S1M_JEEES12_NS13_INS14_ILi2ELi4ELi3EEES17_NSV_INS5_IJS18_S1L_EEENS5_IJS1L_SC_EEEEEEENS4_17SM75_U32x4_LDSM_NENS4_14SM90_TMA_STOREES1X_NS4_17SM90_U32x4_STSM_NENS4_9Copy_AtomIJS20_SK_EEEvEEEvvEEEEvNT_6ParamsE --------------------------
	.section	.nv.shared._ZN7cutlass13device_kernelINS_4gemm6kernel13GemmUniversalIN4cute5tupleIJiiiiEEENS1_10collective13CollectiveMmaINS1_34MainloopSm90TmaGmmaWarpSpecializedILi4ENS5_IJNS4_1CILi2EEENSA_ILi1EEESC_EEENS1_35KernelTmaWarpSpecializedCooperativeEEENS5_IJNSA_ILi128EEENSA_ILi256EEENSA_ILi64EEEEEENS_6half_tENS5_IJlSC_lEEESK_SL_NS4_8TiledMMAINS4_8MMA_AtomIJNS4_4SM904GMMA26MMA_64x256x16_F32F16F16_SSILNSP_5MajorE0ELSR_0ELNSP_7ScaleInE1ELSS_1EEEEEENS4_6LayoutISD_NS5_IJSC_NSA_ILi0EEESW_EEEEENS5_IJNS4_10UnderscoreESZ_SZ_EEEEENS4_13SM90_TMA_LOADENS4_14ComposedLayoutINS4_7SwizzleILi3ELi4ELi3EEENS4_18smem_ptr_flag_bitsILi16EEENSV_INS5_IJNSA_ILi8EEESI_EEENS5_IJSI_SC_EEEEEEEvNS4_8identityENS4_23SM90_TMA_LOAD_MULTICASTES1C_vS1D_EENS_8epilogue10collective18CollectiveEpilogueINS1G_22Sm90TmaWarpSpecializedILi4ELi2ELi16ELb1ELb0EEEJSJ_NS5_IJSG_NSA_ILi32EEEEEESK_SL_SK_SL_NS1G_6fusion15FusionCallbacksIS1K_NS1N_17LinCombPerRowBiasISK_fSK_SK_fLi8ELNS_15FloatRoundStyleE2EEESJ_S1M_JEEES12_NS13_INS14_ILi2ELi4ELi3EEES17_NSV_INS5_IJS18_S1L_EEENS5_IJS1L_SC_EEEEEEENS4_17SM75_U32x4_LDSM_NENS4_14SM90_TMA_STOREES1X_NS4_17SM90_U32x4_STSM_NENS4_9Copy_AtomIJS20_SK_EEEvEEEvvEEEEvNT_6ParamsE,"aw",@nobits
	.sectionflags	@""
	.align	16
	.zero		1024


//--------------------- .nv.shared.reserved.0     --------------------------
	.section	.nv.shared.reserved.0,"aw",@nobits
	.weak		__nv_reservedSMEM_offset_0_alias
	.size		__nv_reservedSMEM_offset_0_alias, 0, 0
	.other		__nv_reservedSMEM_offset_0_alias,@"STO_CUDA_RESERVED_SHARED STV_DEFAULT"
__nv_reservedSMEM_offset_0_alias:
	.zero		0


//--------------------- .nv.global                --------------------------
	.section	.nv.global,"aw",@nobits
.nv.global:
	.type		_ZN39_INTERNAL_c6d675e9_4_k_cu_d57b5f32_27954cute1_E,@object
	.size		_ZN39_INTERNAL_c6d675e9_4_k_cu_d57b5f32_27954cute1_E,(_ZN39_INTERNAL_c6d675e9_4_k_cu_d57b5f32_27954cuda3std3__45__cpo6cbeginE - _ZN39_INTERNAL_c6d675e9_4_k_cu_d57b5f32_27954cute1_E)
_ZN39_INTERNAL_c6d675e9_4_k_cu_d57b5f32_27954cute1_E:
	.zero		1
	.type		_ZN39_INTERNAL_c6d675e9_4_k_cu_d57b5f32_27954cuda3std3__45__cpo6cbeginE,@object
	.size		_ZN39_INTERNAL_c6d675e9_4_k_cu_d57b5f32_27954cuda3std3__45__cpo6cbeginE,(_ZN39_INTERNAL_c6d675e9_4_k_cu_d57b5f32_27954cuda3std3__48in_placeE - _ZN39_INTERNAL_c6d675e9_4_k_cu_d57b5f32_27954cuda3std3__45__cpo6cbeginE)
_ZN39_INTERNAL_c6d675e9_4_k_cu_d57b5f32_27954cuda3std3__45__cpo6cbeginE:
	.zero		1
	.type		_ZN39_INTERNAL_c6d675e9_4_k_cu_d57b5f32_27954cuda3std3__48in_placeE,@object
	.size		_ZN39_INTERNAL_c6d675e9_4_k_cu_d57b5f32_27954cuda3std3__48in_placeE,(_ZN39_INTERNAL_c6d675e9_4_k_cu_d57b5f32_27954cuda3std6ranges3__45__cpo9iter_moveE - _ZN39_INTERNAL_c6d675e9_4_k_cu_d57b5f32_27954cuda3std3__48in_placeE)
_ZN39_INTERNAL_c6d675e9_4_k_cu_d57b5f32_27954cuda3std3__48in_placeE:
	.zero		1
	.type		_ZN39_INTERNAL_c6d675e9_4_k_cu_d57b5f32_27954cuda3std6ranges3__45__cpo9iter_moveE,@object
	.size		_ZN39_INTERNAL_c6d675e9_4_k_cu_d57b5f32_27954cuda3std6ranges3__45__cpo9iter_moveE,(_ZN39_INTERNAL_c6d675e9_4_k_cu_d57b5f32_27954cuda3std3__45__cpo5beginE - _ZN39_INTERNAL_c6d675e9_4_k_cu_d57b5f32_27954cuda3std6ranges3__45__cpo9iter_moveE)
_ZN39_INTERNAL_c6d675e9_4_k_cu_d57b5f32_27954cuda3std6ranges3__45__cpo9iter_moveE:
	.zero		1
	.type		_ZN39_INTERNAL_c6d675e9_4_k_cu_d57b5f32_27954cuda3std3__45__cpo5beginE,@object
	.size		_ZN39_INTERNAL_c6d675e9_4_k_cu_d57b5f32_27954cuda3std3__45__cpo5beginE,(_ZN39_INTERNAL_c6d675e9_4_k_cu_d57b5f32_27954cuda3std3__441_GLOBAL__N__c6d675e9_4_k_cu_d57b5f32_27956ignoreE - _ZN39_INTERNAL_c6d675e9_4_k_cu_d57b5f32_27954cuda3std3__45__cpo5beginE)
_ZN39_INTERNAL_c6d675e9_4_k_cu_d57b5f32_27954cuda3std3__45__cpo5beginE:
	.zero		1
	.type		_ZN39_INTERNAL_c6d675e9_4_k_cu_d57b5f32_27954cuda3std3__441_GLOBAL__N__c6d675e9_4_k_cu_d57b5f32_27956ignoreE,@object
	.size		_ZN39_INTERNAL_c6d675e9_4_k_cu_d57b5f32_27954cuda3std3__441_GLOBAL__N__c6d675e9_4_k_cu_d57b5f32_27956ignoreE,(_ZN39_INTERNAL_c6d675e9_4_k_cu_d57b5f32_27954cute7productE - _ZN39_INTERNAL_c6d675e9_4_k_cu_d57b5f32_27954cuda3std3__441_GLOBAL__N__c6d675e9_4_k_cu_d57b5f32_27956ignoreE)
_ZN39_INTERNAL_c6d675e9_4_k_cu_d57b5f32_27954cuda3std3__441_GLOBAL__N__c6d675e9_4_k_cu_d57b5f32_27956ignoreE:
	.zero		1
	.type		_ZN39_INTERNAL_c6d675e9_4_k_cu_d57b5f32_27954cute7productE,@object
	.size		_ZN39_INTERNAL_c6d675e9_4_k_cu_d57b5f32_27954cute7productE,(_ZN39_INTERNAL_c6d675e9_4_k_cu_d57b5f32_27954cuda3std3__45__cpo3endE - _ZN39_INTERNAL_c6d675e9_4_k_cu_d57b5f32_27954cute7productE)
_ZN39_INTERNAL_c6d675e9_4_k_cu_d57b5f32_27954cute7productE:
	.zero		1
	.type		_ZN39_INTERNAL_c6d675e9_4_k_cu_d57b5f32_27954cuda3std3__45__cpo3endE,@object
	.size		_ZN39_INTERNAL_c6d675e9_4_k_cu_d57b5f32_27954cuda3std3__45__cpo3endE,(_ZN39_INTERNAL_c6d675e9_4_k_cu_d57b5f32_27954cuda3std3__419piecewise_constructE - _ZN39_INTERNAL_c6d675e9_4_k_cu_d57b5f32_27954cuda3std3__45__cpo3endE)
_ZN39_INTERNAL_c6d675e9_4_k_cu_d57b5f32_27954cuda3std3__45__cpo3endE:
	.zero		1
	.type		_ZN39_INTERNAL_c6d675e9_4_k_cu_d57b5f32_27954cuda3std3__419piecewise_constructE,@object
	.size		_ZN39_INTERNAL_c6d675e9_4_k_cu_d57b5f32_27954cuda3std3__419piecewise_constructE,(_ZN39_INTERNAL_c6d675e9_4_k_cu_d57b5f32_27954cuda3std3__45__cpo4cendE - _ZN39_INTERNAL_c6d675e9_4_k_cu_d57b5f32_27954cuda3std3__419piecewise_constructE)
_ZN39_INTERNAL_c6d675e9_4_k_cu_d57b5f32_27954cuda3std3__419piecewise_constructE:
	.zero		1
	.type		_ZN39_INTERNAL_c6d675e9_4_k_cu_d57b5f32_27954cuda3std3__45__cpo4cendE,@object
	.size		_ZN39_INTERNAL_c6d675e9_4_k_cu_d57b5f32_27954cuda3std3__45__cpo4cendE,(_ZN39_INTERNAL_c6d675e9_4_k_cu_d57b5f32_27954cuda3std6ranges3__45__cpo4swapE - _ZN39_INTERNAL_c6d675e9_4_k_cu_d57b5f32_27954cuda3std3__45__cpo4cendE)
_ZN39_INTERNAL_c6d675e9_4_k_cu_d57b5f32_27954cuda3std3__45__cpo4cendE:
	.zero		1
	.type		_ZN39_INTERNAL_c6d675e9_4_k_cu_d57b5f32_27954cuda3std6ranges3__45__cpo4swapE,@object
	.size		_ZN39_INTERNAL_c6d675e9_4_k_cu_d57b5f32_27954cuda3std6ranges3__45__cpo4swapE,(.L_9 - _ZN39_INTERNAL_c6d675e9_4_k_cu_d57b5f32_27954cuda3std6ranges3__45__cpo4swapE)
_ZN39_INTERNAL_c6d675e9_4_k_cu_d57b5f32_27954cuda3std6ranges3__45__cpo4swapE:
	.zero		1
.L_9:


//--------------------- .nv.constant0._ZN7cutlass13device_kernelINS_4gemm6kernel13GemmUniversalIN4cute5tupleIJiiiiEEENS1_10collective13CollectiveMmaINS1_34MainloopSm90TmaGmmaWarpSpecializedILi4ENS5_IJNS4_1CILi2EEENSA_ILi1EEESC_EEENS1_35KernelTmaWarpSpecializedCooperativeEEENS5_IJNSA_ILi128EEENSA_ILi256EEENSA_ILi64EEEEEENS_6half_tENS5_IJlSC_lEEESK_SL_NS4_8TiledMMAINS4_8MMA_AtomIJNS4_4SM904GMMA26MMA_64x256x16_F32F16F16_SSILNSP_5MajorE0ELSR_0ELNSP_7ScaleInE1ELSS_1EEEEEENS4_6LayoutISD_NS5_IJSC_NSA_ILi0EEESW_EEEEENS5_IJNS4_10UnderscoreESZ_SZ_EEEEENS4_13SM90_TMA_LOADENS4_14ComposedLayoutINS4_7SwizzleILi3ELi4ELi3EEENS4_18smem_ptr_flag_bitsILi16EEENSV_INS5_IJNSA_ILi8EEESI_EEENS5_IJSI_SC_EEEEEEEvNS4_8identityENS4_23SM90_TMA_LOAD_MULTICASTES1C_vS1D_EENS_8epilogue10collective18CollectiveEpilogueINS1G_22Sm90TmaWarpSpecializedILi4ELi2ELi16ELb1ELb0EEEJSJ_NS5_IJSG_NSA_ILi32EEEEEESK_SL_SK_SL_NS1G_6fusion15FusionCallbacksIS1K_NS1N_17LinCombPerRowBiasISK_fSK_SK_fLi8ELNS_15FloatRoundStyleE2EEESJ_S1M_JEEES12_NS13_INS14_ILi2ELi4ELi3EEES17_NSV_INS5_IJS18_S1L_EEENS5_IJS1L_SC_EEEEEEENS4_17SM75_U32x4_LDSM_NENS4_14SM90_TMA_STOREES1X_NS4_17SM90_U32x4_STSM_NENS4_9Copy_AtomIJS20_SK_EEEvEEEvvEEEEvNT_6ParamsE --------------------------
	.section	.nv.constant0._ZN7cutlass13device_kernelINS_4gemm6kernel13GemmUniversalIN4cute5tupleIJiiiiEEENS1_10collective13CollectiveMmaINS1_34MainloopSm90TmaGmmaWarpSpecializedILi4ENS5_IJNS4_1CILi2EEENSA_ILi1EEESC_EEENS1_35KernelTmaWarpSpecializedCooperativeEEENS5_IJNSA_ILi128EEENSA_ILi256EEENSA_ILi64EEEEEENS_6half_tENS5_IJlSC_lEEESK_SL_NS4_8TiledMMAINS4_8MMA_AtomIJNS4_4SM904GMMA26MMA_64x256x16_F32F16F16_SSILNSP_5MajorE0ELSR_0ELNSP_7ScaleInE1ELSS_1EEEEEENS4_6LayoutISD_NS5_IJSC_NSA_ILi0EEESW_EEEEENS5_IJNS4_10UnderscoreESZ_SZ_EEEEENS4_13SM90_TMA_LOADENS4_14ComposedLayoutINS4_7SwizzleILi3ELi4ELi3EEENS4_18smem_ptr_flag_bitsILi16EEENSV_INS5_IJNSA_ILi8EEESI_EEENS5_IJSI_SC_EEEEEEEvNS4_8identityENS4_23SM90_TMA_LOAD_MULTICASTES1C_vS1D_EENS_8epilogue10collective18CollectiveEpilogueINS1G_22Sm90TmaWarpSpecializedILi4ELi2ELi16ELb1ELb0EEEJSJ_NS5_IJSG_NSA_ILi32EEEEEESK_SL_SK_SL_NS1G_6fusion15FusionCallbacksIS1K_NS1N_17LinCombPerRowBiasISK_fSK_SK_fLi8ELNS_15FloatRoundStyleE2EEESJ_S1M_JEEES12_NS13_INS14_ILi2ELi4ELi3EEES17_NSV_INS5_IJS18_S1L_EEENS5_IJS1L_SC_EEEEEEENS4_17SM75_U32x4_LDSM_NENS4_14SM90_TMA_STOREES1X_NS4_17SM90_U32x4_STSM_NENS4_9Copy_AtomIJS20_SK_EEEvEEEvvEEEEvNT_6ParamsE,"a",@progbits
	.sectionflags	@""
	.align	4
.nv.constant0._ZN7cutlass13device_kernelINS_4gemm6kernel13GemmUniversalIN4cute5tupleIJiiiiEEENS1_10collective13CollectiveMmaINS1_34MainloopSm90TmaGmmaWarpSpecializedILi4ENS5_IJNS4_1CILi2EEENSA_ILi1EEESC_EEENS1_35KernelTmaWarpSpecializedCooperativeEEENS5_IJNSA_ILi128EEENSA_ILi256EEENSA_ILi64EEEEEENS_6half_tENS5_IJlSC_lEEESK_SL_NS4_8TiledMMAINS4_8MMA_AtomIJNS4_4SM904GMMA26MMA_64x256x16_F32F16F16_SSILNSP_5MajorE0ELSR_0ELNSP_7ScaleInE1ELSS_1EEEEEENS4_6LayoutISD_NS5_IJSC_NSA_ILi0EEESW_EEEEENS5_IJNS4_10UnderscoreESZ_SZ_EEEEENS4_13SM90_TMA_LOADENS4_14ComposedLayoutINS4_7SwizzleILi3ELi4ELi3EEENS4_18smem_ptr_flag_bitsILi16EEENSV_INS5_IJNSA_ILi8EEESI_EEENS5_IJSI_SC_EEEEEEEvNS4_8identityENS4_23SM90_TMA_LOAD_MULTICASTES1C_vS1D_EENS_8epilogue10collective18CollectiveEpilogueINS1G_22Sm90TmaWarpSpecializedILi4ELi2ELi16ELb1ELb0EEEJSJ_NS5_IJSG_NSA_ILi32EEEEEESK_SL_SK_SL_NS1G_6fusion15FusionCallbacksIS1K_NS1N_17LinCombPerRowBiasISK_fSK_SK_fLi8ELNS_15FloatRoundStyleE2EEESJ_S1M_JEEES12_NS13_INS14_ILi2ELi4ELi3EEES17_NSV_INS5_IJS18_S1L_EEENS5_IJS1L_SC_EEEEEEENS4_17SM75_U32x4_LDSM_NENS4_14SM90_TMA_STOREES1X_NS4_17SM90_U32x4_STSM_NENS4_9Copy_AtomIJS20_SK_EEEvEEEvvEEEEvNT_6ParamsE:
	.zero		2432


//--------------------- SYMBOLS --------------------------

	.type		.nv.reservedSmem.offset0,@object
	.size		.nv.reservedSmem.offset0,0x4
	.type		__assertfail,@function
